	.target	sm_100a

	.elftype	@"ET_EXEC"


//--------------------- .note.nv.tkinfo           --------------------------
	.section	.note.nv.tkinfo,"",@"SHT_NOTE"
	.sectionflags	@"SHF_NOTE_NV_TKINFO"
	.tkinfo
        /*0018*/ 	.word	0x00000002
        /*0030*/ 	.string	""
        /*0030*/ 	.string	"ptxas"
        /*0030*/ 	.string	"Cuda compilation tools, release 13.0, V13.0.88"
        /*0030*/ 	.string	"Build cuda_13.0.r13.0/compiler.36424714_0"
        /*0030*/ 	.string	"-arch sm_100a -m 64 "



//--------------------- .note.nv.cuinfo           --------------------------
	.section	.note.nv.cuinfo,"",@"SHT_NOTE"
	.sectionflags	@"SHF_NOTE_NV_CUINFO"
        /*0018*/ 	.short	0x0002
        /*001a*/ 	.short	0x0064
        /*001c*/ 	.short	0x0082
	.zero		2


//--------------------- .nv.info                  --------------------------
	.section	.nv.info,"",@"SHT_CUDA_INFO"
	.align	4


	//----- nvinfo : EIATTR_REGCOUNT
	.align		4
        /*0000*/ 	.byte	0x04, 0x2f
        /*0002*/ 	.short	(.L_19 - .L_18)
	.align		4
.L_18:
        /*0004*/ 	.word	index@(_ZN7cutlass13device_kernelINS_4gemm6kernel13GemmUniversalIN4cute5tupleIJiiiiEEENS1_10collective13CollectiveMmaINS1_35MainloopSm100TmaUmmaWarpSpecializedILi7ELi2ELi4ENS5_IJNS4_1CILi2EEENSA_ILi4EEENSA_ILi1EEEEEEEENS5_IJNSA_ILi128EEESG_NSA_ILi64EEEEEENS_6half_tENS5_IJlSD_lEEESJ_NS5_IJSD_llEEENS4_8TiledMMAINS4_8MMA_AtomIJNS4_26SM100_MMA_F16BF16_2x1SM_SSISJ_SJ_fLi128ELi128ELNS4_4UMMA5MajorE0ELSQ_1ELNSP_7ScaleInE0ELSR_0EEEEEENS4_6LayoutINS5_IJSD_SD_SD_EEENS5_IJNSA_ILi0EEESW_SW_EEEEENS5_IJNS4_10UnderscoreESZ_SZ_EEEEENS4_28SM100_TMA_2SM_LOAD_MULTICASTENS4_14ComposedLayoutINS4_7SwizzleILi3ELi4ELi3EEENS4_18smem_ptr_flag_bitsILi16EEENSU_INS5_IJNSA_ILi8EEESH_EEENS5_IJSH_SD_EEEEEEEvNS4_8identityENS4_18SM100_TMA_2SM_LOADENS13_IS15_S17_NSU_INS5_IJSH_S18_EEENS5_IJSD_SH_EEEEEEEvS1D_EENS_8epilogue10collective18CollectiveEpilogueINS1K_23Sm100TmaWarpSpecializedILi4ELi2ELi16ELb1ELb0EEEJNS5_IJSH_SG_SH_EEENS5_IJNSU_ISH_SD_EENSU_INS5_IJNSA_ILi16EEESB_EEES1G_EEEEESJ_SK_SJ_SK_NS1K_6fusion15FusionCallbacksIS1O_NS1V_17LinearCombinationISJ_fSJ_fLNS_15FloatRoundStyleE2EEES1P_S1U_JEEENS4_5SM1004TMEM4LOAD26SM100_TMEM_LOAD_32dp32b16xENS4_13SM90_TMA_LOADENS13_INS14_ILi1ELi4ELi3EEES17_NSU_INS5_IJS18_S1R_EEENS5_IJS1R_SD_EEEEEEENS4_39AutoVectorizingCopyWithAssumedAlignmentILi128EEENS4_14SM90_TMA_STOREES2A_S2C_S2C_EEEvvEEEEvNT_6ParamsE)
        /*0008*/ 	.word	0x00000045


	//----- nvinfo : EIATTR_FRAME_SIZE
	.align		4
.L_19:
        /*000c*/ 	.byte	0x04, 0x11
        /*000e*/ 	.short	(.L_21 - .L_20)
	.align		4
.L_20:
        /*0010*/ 	.word	index@($__internal_2_$__cuda_sm10x_tcgen05_guardrail_trap_unallocated_columns_being_dealloced)
        /*0014*/ 	.word	0x00000000


	//----- nvinfo : EIATTR_FRAME_SIZE
	.align		4
.L_21:
        /*0018*/ 	.byte	0x04, 0x11
        /*001a*/ 	.short	(.L_23 - .L_22)
	.align		4
.L_22:
        /*001c*/ 	.word	index@($__internal_1_$__cuda_sm10x_tcgen05_guardrail_trap_phase_invalid_during_alloc)
        /*0020*/ 	.word	0x00000000


	//----- nvinfo : EIATTR_FRAME_SIZE
	.align		4
.L_23:
        /*0024*/ 	.byte	0x04, 0x11
        /*0026*/ 	.short	(.L_25 - .L_24)
	.align		4
.L_24:
        /*0028*/ 	.word	index@($__internal_0_$__cuda_sm10x_tcgen05_guardrail_trap_col_being_dealloced_not_returned_by_alloc)
        /*002c*/ 	.word	0x00000000


	//----- nvinfo : EIATTR_FRAME_SIZE
	.align		4
.L_25:
        /*0030*/ 	.byte	0x04, 0x11
        /*0032*/ 	.short	(.L_27 - .L_26)
	.align		4
.L_26:
        /*0034*/ 	.word	index@(_ZN7cutlass13device_kernelINS_4gemm6kernel13GemmUniversalIN4cute5tupleIJiiiiEEENS1_10collective13CollectiveMmaINS1_35MainloopSm100TmaUmmaWarpSpecializedILi7ELi2ELi4ENS5_IJNS4_1CILi2EEENSA_ILi4EEENSA_ILi1EEEEEEEENS5_IJNSA_ILi128EEESG_NSA_ILi64EEEEEENS_6half_tENS5_IJlSD_lEEESJ_NS5_IJSD_llEEENS4_8TiledMMAINS4_8MMA_AtomIJNS4_26SM100_MMA_F16BF16_2x1SM_SSISJ_SJ_fLi128ELi128ELNS4_4UMMA5MajorE0ELSQ_1ELNSP_7ScaleInE0ELSR_0EEEEEENS4_6LayoutINS5_IJSD_SD_SD_EEENS5_IJNSA_ILi0EEESW_SW_EEEEENS5_IJNS4_10UnderscoreESZ_SZ_EEEEENS4_28SM100_TMA_2SM_LOAD_MULTICASTENS4_14ComposedLayoutINS4_7SwizzleILi3ELi4ELi3EEENS4_18smem_ptr_flag_bitsILi16EEENSU_INS5_IJNSA_ILi8EEESH_EEENS5_IJSH_SD_EEEEEEEvNS4_8identityENS4_18SM100_TMA_2SM_LOADENS13_IS15_S17_NSU_INS5_IJSH_S18_EEENS5_IJSD_SH_EEEEEEEvS1D_EENS_8epilogue10collective18CollectiveEpilogueINS1K_23Sm100TmaWarpSpecializedILi4ELi2ELi16ELb1ELb0EEEJNS5_IJSH_SG_SH_EEENS5_IJNSU_ISH_SD_EENSU_INS5_IJNSA_ILi16EEESB_EEES1G_EEEEESJ_SK_SJ_SK_NS1K_6fusion15FusionCallbacksIS1O_NS1V_17LinearCombinationISJ_fSJ_fLNS_15FloatRoundStyleE2EEES1P_S1U_JEEENS4_5SM1004TMEM4LOAD26SM100_TMEM_LOAD_32dp32b16xENS4_13SM90_TMA_LOADENS13_INS14_ILi1ELi4ELi3EEES17_NSU_INS5_IJS18_S1R_EEENS5_IJS1R_SD_EEEEEEENS4_39AutoVectorizingCopyWithAssumedAlignmentILi128EEENS4_14SM90_TMA_STOREES2A_S2C_S2C_EEEvvEEEEvNT_6ParamsE)
        /*0038*/ 	.word	0x00000000


	//----- nvinfo : EIATTR_MIN_STACK_SIZE
	.align		4
.L_27:
        /*003c*/ 	.byte	0x04, 0x12
        /*003e*/ 	.short	(.L_29 - .L_28)
	.align		4
.L_28:
        /*0040*/ 	.word	index@(_ZN7cutlass13device_kernelINS_4gemm6kernel13GemmUniversalIN4cute5tupleIJiiiiEEENS1_10collective13CollectiveMmaINS1_35MainloopSm100TmaUmmaWarpSpecializedILi7ELi2ELi4ENS5_IJNS4_1CILi2EEENSA_ILi4EEENSA_ILi1EEEEEEEENS5_IJNSA_ILi128EEESG_NSA_ILi64EEEEEENS_6half_tENS5_IJlSD_lEEESJ_NS5_IJSD_llEEENS4_8TiledMMAINS4_8MMA_AtomIJNS4_26SM100_MMA_F16BF16_2x1SM_SSISJ_SJ_fLi128ELi128ELNS4_4UMMA5MajorE0ELSQ_1ELNSP_7ScaleInE0ELSR_0EEEEEENS4_6LayoutINS5_IJSD_SD_SD_EEENS5_IJNSA_ILi0EEESW_SW_EEEEENS5_IJNS4_10UnderscoreESZ_SZ_EEEEENS4_28SM100_TMA_2SM_LOAD_MULTICASTENS4_14ComposedLayoutINS4_7SwizzleILi3ELi4ELi3EEENS4_18smem_ptr_flag_bitsILi16EEENSU_INS5_IJNSA_ILi8EEESH_EEENS5_IJSH_SD_EEEEEEEvNS4_8identityENS4_18SM100_TMA_2SM_LOADENS13_IS15_S17_NSU_INS5_IJSH_S18_EEENS5_IJSD_SH_EEEEEEEvS1D_EENS_8epilogue10collective18CollectiveEpilogueINS1K_23Sm100TmaWarpSpecializedILi4ELi2ELi16ELb1ELb0EEEJNS5_IJSH_SG_SH_EEENS5_IJNSU_ISH_SD_EENSU_INS5_IJNSA_ILi16EEESB_EEES1G_EEEEESJ_SK_SJ_SK_NS1K_6fusion15FusionCallbacksIS1O_NS1V_17LinearCombinationISJ_fSJ_fLNS_15FloatRoundStyleE2EEES1P_S1U_JEEENS4_5SM1004TMEM4LOAD26SM100_TMEM_LOAD_32dp32b16xENS4_13SM90_TMA_LOADENS13_INS14_ILi1ELi4ELi3EEES17_NSU_INS5_IJS18_S1R_EEENS5_IJS1R_SD_EEEEEEENS4_39AutoVectorizingCopyWithAssumedAlignmentILi128EEENS4_14SM90_TMA_STOREES2A_S2C_S2C_EEEvvEEEEvNT_6ParamsE)
        /*0044*/ 	.word	0x00000000
.L_29:


//--------------------- .nv.compat                --------------------------
	.section	.nv.compat,"",@"SHT_CUDA_COMPAT_INFO"
	.align	4
        /*0000*/ 	.byte	0x02, 0x09, 0x01, 0x00, 0x02, 0x02, 0x02, 0x00, 0x02, 0x05, 0x05, 0x00, 0x03, 0x07, 0x01, 0x01
        /*0010*/ 	.byte	0x02, 0x03, 0x01, 0x00, 0x02, 0x06, 0x01, 0x00, 0x04, 0x0b, 0x08, 0x00, 0x09, 0x00, 0x00, 0x00
        /*0020*/ 	.byte	0x00, 0x00, 0x00, 0x00


//--------------------- .nv.info._ZN7cutlass13device_kernelINS_4gemm6kernel13GemmUniversalIN4cute5tupleIJiiiiEEENS1_10collective13CollectiveMmaINS1_35MainloopSm100TmaUmmaWarpSpecializedILi7ELi2ELi4ENS5_IJNS4_1CILi2EEENSA_ILi4EEENSA_ILi1EEEEEEEENS5_IJNSA_ILi128EEESG_NSA_ILi64EEEEEENS_6half_tENS5_IJlSD_lEEESJ_NS5_IJSD_llEEENS4_8TiledMMAINS4_8MMA_AtomIJNS4_26SM100_MMA_F16BF16_2x1SM_SSISJ_SJ_fLi128ELi128ELNS4_4UMMA5MajorE0ELSQ_1ELNSP_7ScaleInE0ELSR_0EEEEEENS4_6LayoutINS5_IJSD_SD_SD_EEENS5_IJNSA_ILi0EEESW_SW_EEEEENS5_IJNS4_10UnderscoreESZ_SZ_EEEEENS4_28SM100_TMA_2SM_LOAD_MULTICASTENS4_14ComposedLayoutINS4_7SwizzleILi3ELi4ELi3EEENS4_18smem_ptr_flag_bitsILi16EEENSU_INS5_IJNSA_ILi8EEESH_EEENS5_IJSH_SD_EEEEEEEvNS4_8identityENS4_18SM100_TMA_2SM_LOADENS13_IS15_S17_NSU_INS5_IJSH_S18_EEENS5_IJSD_SH_EEEEEEEvS1D_EENS_8epilogue10collective18CollectiveEpilogueINS1K_23Sm100TmaWarpSpecializedILi4ELi2ELi16ELb1ELb0EEEJNS5_IJSH_SG_SH_EEENS5_IJNSU_ISH_SD_EENSU_INS5_IJNSA_ILi16EEESB_EEES1G_EEEEESJ_SK_SJ_SK_NS1K_6fusion15FusionCallbacksIS1O_NS1V_17LinearCombinationISJ_fSJ_fLNS_15FloatRoundStyleE2EEES1P_S1U_JEEENS4_5SM1004TMEM4LOAD26SM100_TMEM_LOAD_32dp32b16xENS4_13SM90_TMA_LOADENS13_INS14_ILi1ELi4ELi3EEES17_NSU_INS5_IJS18_S1R_EEENS5_IJS1R_SD_EEEEEEENS4_39AutoVectorizingCopyWithAssumedAlignmentILi128EEENS4_14SM90_TMA_STOREES2A_S2C_S2C_EEEvvEEEEvNT_6ParamsE --------------------------
	.section	.nv.info._ZN7cutlass13device_kernelINS_4gemm6kernel13GemmUniversalIN4cute5tupleIJiiiiEEENS1_10collective13CollectiveMmaINS1_35MainloopSm100TmaUmmaWarpSpecializedILi7ELi2ELi4ENS5_IJNS4_1CILi2EEENSA_ILi4EEENSA_ILi1EEEEEEEENS5_IJNSA_ILi128EEESG_NSA_ILi64EEEEEENS_6half_tENS5_IJlSD_lEEESJ_NS5_IJSD_llEEENS4_8TiledMMAINS4_8MMA_AtomIJNS4_26SM100_MMA_F16BF16_2x1SM_SSISJ_SJ_fLi128ELi128ELNS4_4UMMA5MajorE0ELSQ_1ELNSP_7ScaleInE0ELSR_0EEEEEENS4_6LayoutINS5_IJSD_SD_SD_EEENS5_IJNSA_ILi0EEESW_SW_EEEEENS5_IJNS4_10UnderscoreESZ_SZ_EEEEENS4_28SM100_TMA_2SM_LOAD_MULTICASTENS4_14ComposedLayoutINS4_7SwizzleILi3ELi4ELi3EEENS4_18smem_ptr_flag_bitsILi16EEENSU_INS5_IJNSA_ILi8EEESH_EEENS5_IJSH_SD_EEEEEEEvNS4_8identityENS4_18SM100_TMA_2SM_LOADENS13_IS15_S17_NSU_INS5_IJSH_S18_EEENS5_IJSD_SH_EEEEEEEvS1D_EENS_8epilogue10collective18CollectiveEpilogueINS1K_23Sm100TmaWarpSpecializedILi4ELi2ELi16ELb1ELb0EEEJNS5_IJSH_SG_SH_EEENS5_IJNSU_ISH_SD_EENSU_INS5_IJNSA_ILi16EEESB_EEES1G_EEEEESJ_SK_SJ_SK_NS1K_6fusion15FusionCallbacksIS1O_NS1V_17LinearCombinationISJ_fSJ_fLNS_15FloatRoundStyleE2EEES1P_S1U_JEEENS4_5SM1004TMEM4LOAD26SM100_TMEM_LOAD_32dp32b16xENS4_13SM90_TMA_LOADENS13_INS14_ILi1ELi4ELi3EEES17_NSU_INS5_IJS18_S1R_EEENS5_IJS1R_SD_EEEEEEENS4_39AutoVectorizingCopyWithAssumedAlignmentILi128EEENS4_14SM90_TMA_STOREES2A_S2C_S2C_EEEvvEEEEvNT_6ParamsE,"",@"SHT_CUDA_INFO"
	.sectionflags	@""
	.align	4


	//----- nvinfo : EIATTR_CUDA_API_VERSION
	.align		4
        /*0000*/ 	.byte	0x04, 0x37
        /*0002*/ 	.short	(.L_31 - .L_30)
.L_30:
        /*0004*/ 	.word	0x00000082


	//----- nvinfo : EIATTR_KPARAM_INFO
	.align		4
.L_31:
        /*0008*/ 	.byte	0x04, 0x17
        /*000a*/ 	.short	(.L_33 - .L_32)
.L_32:
        /*000c*/ 	.word	0x00000000
        /*0010*/ 	.short	0x0000
        /*0012*/ 	.short	0x0000
        /*0014*/ 	.byte	0x00, 0xf0, 0x01, 0x20


	//----- nvinfo : EIATTR_AT_ENTRY_FRAGMENTS
	.align		4
.L_33:
        /*0018*/ 	.byte	0x04, 0x4f
        /*001a*/ 	.short	(.L_35 - .L_34)


	//   ....[0]....
.L_34:
        /*001c*/ 	.word	0x00000007


	//----- nvinfo : EIATTR_RESERVED_SMEM_USED
	.align		4
.L_35:
        /*0020*/ 	.byte	0x01, 0x41
	.zero		2


	//----- nvinfo : EIATTR_SPARSE_MMA_MASK
	.align		4
        /*0024*/ 	.byte	0x03, 0x50
        /*0026*/ 	.short	0x0000


	//----- nvinfo : EIATTR_TCGEN05_2CTA_USED
	.align		4
        /*0028*/ 	.byte	0x01, 0x52
	.zero		2


	//----- nvinfo : EIATTR_MAXREG_COUNT
	.align		4
        /*002c*/ 	.byte	0x03, 0x1b
        /*002e*/ 	.short	0x00ff


	//----- nvinfo : EIATTR_NUM_BARRIERS
	.align		4
        /*0030*/ 	.byte	0x02, 0x4c
        /*0032*/ 	.byte	0x07
	.zero		1


	//----- nvinfo : EIATTR_EXTERNS
	.align		4
        /*0034*/ 	.byte	0x04, 0x0f
        /*0036*/ 	.short	(.L_37 - .L_36)


	//   ....[0]....
	.align		4
.L_36:
        /*0038*/ 	.word	index@(__assertfail)


	//----- nvinfo : EIATTR_MERCURY_ISA_VERSION
	.align		4
.L_37:
        /*003c*/ 	.byte	0x03, 0x5f
        /*003e*/ 	.short	0x0101


	//----- nvinfo : EIATTR_INT_WARP_WIDE_INSTR_OFFSETS
	.align		4
        /*0040*/ 	.byte	0x04, 0x31
        /*0042*/ 	.short	(.L_39 - .L_38)


	//   ....[0]....
.L_38:
        /*0044*/ 	.word	0x00000dc0


	//   ....[1]....
        /*0048*/ 	.word	0x00000e60


	//   ....[2]....
        /*004c*/ 	.word	0x00004510


	//   ....[3]....
        /*0050*/ 	.word	0x00004540


	//   ....[4]....
        /*0054*/ 	.word	0x00004560


	//   ....[5]....
        /*0058*/ 	.word	0x000050a0


	//   ....[6]....
        /*005c*/ 	.word	0x00005140


	//   ....[7]....
        /*0060*/ 	.word	0x00005200


	//   ....[8]....
        /*0064*/ 	.word	0x00005270


	//   ....[9]....
        /*0068*/ 	.word	0x00005330


	//   ....[10]....
        /*006c*/ 	.word	0x000053d0


	//   ....[11]....
        /*0070*/ 	.word	0x00005440


	//   ....[12]....
        /*0074*/ 	.word	0x00005500


	//   ....[13]....
        /*0078*/ 	.word	0x000055a0


	//   ....[14]....
        /*007c*/ 	.word	0x00005640


	//   ....[15]....
        /*0080*/ 	.word	0x00005730


	//   ....[16]....
        /*0084*/ 	.word	0x00005800


	//----- nvinfo : EIATTR_COOP_GROUP_MASK_REGIDS
	.align		4
.L_39:
        /*0088*/ 	.byte	0x04, 0x29
        /*008a*/ 	.short	(.L_41 - .L_40)


	//   ....[0]....
.L_40:
        /*008c*/ 	.word	0xffffffff


	//   ....[1]....
        /*0090*/ 	.word	0xffffffff


	//   ....[2]....
        /*0094*/ 	.word	0xffffffff


	//   ....[3]....
        /*0098*/ 	.word	0xffffffff


	//   ....[4]....
        /*009c*/ 	.word	0xffffffff


	//   ....[5]....
        /*00a0*/ 	.word	0xffffffff


	//   ....[6]....
        /*00a4*/ 	.word	0xffffffff


	//   ....[7]....
        /*00a8*/ 	.word	0xffffffff


	//   ....[8]....
        /*00ac*/ 	.word	0xffffffff


	//   ....[9]....
        /*00b0*/ 	.word	0xffffffff


	//   ....[10]....
        /*00b4*/ 	.word	0xffffffff


	//   ....[11]....
        /*00b8*/ 	.word	0xffffffff


	//   ....[12]....
        /*00bc*/ 	.word	0xffffffff


	//   ....[13]....
        /*00c0*/ 	.word	0xffffffff


	//----- nvinfo : EIATTR_COOP_GROUP_INSTR_OFFSETS
	.align		4
.L_41:
        /*00c4*/ 	.byte	0x04, 0x28
        /*00c6*/ 	.short	(.L_43 - .L_42)


	//   ....[0]....
.L_42:
        /*00c8*/ 	.word	0x000000b0


	//   ....[1]....
        /*00cc*/ 	.word	0x00000510


	//   ....[2]....
        /*00d0*/ 	.word	0x00000730


	//   ....[3]....
        /*00d4*/ 	.word	0x000008c0


	//   ....[4]....
        /*00d8*/ 	.word	0x000009b0


	//   ....[5]....
        /*00dc*/ 	.word	0x00000b10


	//   ....[6]....
        /*00e0*/ 	.word	0x00000ca0


	//   ....[7]....
        /*00e4*/ 	.word	0x00000ee0


	//   ....[8]....
        /*00e8*/ 	.word	0x000022a0


	//   ....[9]....
        /*00ec*/ 	.word	0x00003300


	//   ....[10]....
        /*00f0*/ 	.word	0x000037d0


	//   ....[11]....
        /*00f4*/ 	.word	0x00003800


	//   ....[12]....
        /*00f8*/ 	.word	0x00004410


	//   ....[13]....
        /*00fc*/ 	.word	0x00004620


	//----- nvinfo : EIATTR_VRC_CTA_INIT_COUNT
	.align		4
.L_43:
        /*0100*/ 	.byte	0x02, 0x4a
        /*0102*/ 	.byte	0x80
	.zero		1


	//----- nvinfo : EIATTR_SYSCALL_OFFSETS
	.align		4
        /*0104*/ 	.byte	0x04, 0x46
        /*0106*/ 	.short	(.L_45 - .L_44)


	//   ....[0]....
.L_44:
        /*0108*/ 	.word	0x00006380


	//   ....[1]....
        /*010c*/ 	.word	0x00006470


	//   ....[2]....
        /*0110*/ 	.word	0x00006ba0


	//   ....[3]....
        /*0114*/ 	.word	0x000074d0


	//   ....[4]....
        /*0118*/ 	.word	0x00007da0


	//   ....[5]....
        /*011c*/ 	.word	0x00008670


	//----- nvinfo : EIATTR_MBARRIER_INSTR_OFFSETS
	.align		4
.L_45:
        /*0120*/ 	.byte	0x04, 0x39
        /*0122*/ 	.short	(.L_47 - .L_46)


	//   ....[0]....
.L_46:
        /*0124*/ 	.word	0x00000640
        /*0128*/ 	.word	0x000000ff
        /*012c*/ 	.word	0x00000000
        /*0130*/ 	.short	0x0100
        /*0132*/ 	.byte	0x04
	.zero		1


	//   ....[1]....
        /*0134*/ 	.word	0x00000650
        /*0138*/ 	.word	0x000000ff
        /*013c*/ 	.word	0x00000038
        /*0140*/ 	.short	0x0100
        /*0142*/ 	.byte	0x04
	.zero		1


	//   ....[2]....
        /*0144*/ 	.word	0x00000660
        /*0148*/ 	.word	0x000000ff
        /*014c*/ 	.word	0x00000008
        /*0150*/ 	.short	0x0100
        /*0152*/ 	.byte	0x04
	.zero		1


	//   ....[3]....
        /*0154*/ 	.word	0x00000670
        /*0158*/ 	.word	0x000000ff
        /*015c*/ 	.word	0x00000040
        /*0160*/ 	.short	0x0100
        /*0162*/ 	.byte	0x04
	.zero		1


	//   ....[4]....
        /*0164*/ 	.word	0x00000680
        /*0168*/ 	.word	0x000000ff
        /*016c*/ 	.word	0x00000010
        /*0170*/ 	.short	0x0100
        /*0172*/ 	.byte	0x04
	.zero		1


	//   ....[5]....
        /*0174*/ 	.word	0x00000690
        /*0178*/ 	.word	0x000000ff
        /*017c*/ 	.word	0x00000048
        /*0180*/ 	.short	0x0100
        /*0182*/ 	.byte	0x04
	.zero		1


	//   ....[6]....
        /*0184*/ 	.word	0x000006a0
        /*0188*/ 	.word	0x000000ff
        /*018c*/ 	.word	0x00000018
        /*0190*/ 	.short	0x0100
        /*0192*/ 	.byte	0x04
	.zero		1


	//   ....[7]....
        /*0194*/ 	.word	0x000006b0
        /*0198*/ 	.word	0x000000ff
        /*019c*/ 	.word	0x00000050
        /*01a0*/ 	.short	0x0100
        /*01a2*/ 	.byte	0x04
	.zero		1


	//   ....[8]....
        /*01a4*/ 	.word	0x000006c0
        /*01a8*/ 	.word	0x000000ff
        /*01ac*/ 	.word	0x00000020
        /*01b0*/ 	.short	0x0100
        /*01b2*/ 	.byte	0x04
	.zero		1


	//   ....[9]....
        /*01b4*/ 	.word	0x000006d0
        /*01b8*/ 	.word	0x000000ff
        /*01bc*/ 	.word	0x00000058
        /*01c0*/ 	.short	0x0100
        /*01c2*/ 	.byte	0x04
	.zero		1


	//   ....[10]....
        /*01c4*/ 	.word	0x000006e0
        /*01c8*/ 	.word	0x000000ff
        /*01cc*/ 	.word	0x00000028
        /*01d0*/ 	.short	0x0100
        /*01d2*/ 	.byte	0x04
	.zero		1


	//   ....[11]....
        /*01d4*/ 	.word	0x000006f0
        /*01d8*/ 	.word	0x000000ff
        /*01dc*/ 	.word	0x00000060
        /*01e0*/ 	.short	0x0100
        /*01e2*/ 	.byte	0x04
	.zero		1


	//   ....[12]....
        /*01e4*/ 	.word	0x00000700
        /*01e8*/ 	.word	0x000000ff
        /*01ec*/ 	.word	0x00000030
        /*01f0*/ 	.short	0x0100
        /*01f2*/ 	.byte	0x04
	.zero		1


	//   ....[13]....
        /*01f4*/ 	.word	0x00000710
        /*01f8*/ 	.word	0x000000ff
        /*01fc*/ 	.word	0x00000068
        /*0200*/ 	.short	0x0100
        /*0202*/ 	.byte	0x04
	.zero		1


	//   ....[14]....
        /*0204*/ 	.word	0x00000830
        /*0208*/ 	.word	0x000000ff
        /*020c*/ 	.word	0x00000070
        /*0210*/ 	.short	0x0100
        /*0212*/ 	.byte	0x04
	.zero		1


	//   ....[15]....
        /*0214*/ 	.word	0x00000840
        /*0218*/ 	.word	0x000000ff
        /*021c*/ 	.word	0x00000090
        /*0220*/ 	.short	0x0100
        /*0222*/ 	.byte	0x04
	.zero		1


	//   ....[16]....
        /*0224*/ 	.word	0x00000850
        /*0228*/ 	.word	0x000000ff
        /*022c*/ 	.word	0x00000078
        /*0230*/ 	.short	0x0100
        /*0232*/ 	.byte	0x04
	.zero		1


	//   ....[17]....
        /*0234*/ 	.word	0x00000860
        /*0238*/ 	.word	0x000000ff
        /*023c*/ 	.word	0x00000098
        /*0240*/ 	.short	0x0100
        /*0242*/ 	.byte	0x04
	.zero		1


	//   ....[18]....
        /*0244*/ 	.word	0x00000870
        /*0248*/ 	.word	0x000000ff
        /*024c*/ 	.word	0x00000080
        /*0250*/ 	.short	0x0100
        /*0252*/ 	.byte	0x04
	.zero		1


	//   ....[19]....
        /*0254*/ 	.word	0x00000880
        /*0258*/ 	.word	0x000000ff
        /*025c*/ 	.word	0x000000a0
        /*0260*/ 	.short	0x0100
        /*0262*/ 	.byte	0x04
	.zero		1


	//   ....[20]....
        /*0264*/ 	.word	0x00000890
        /*0268*/ 	.word	0x000000ff
        /*026c*/ 	.word	0x00000088
        /*0270*/ 	.short	0x0100
        /*0272*/ 	.byte	0x04
	.zero		1


	//   ....[21]....
        /*0274*/ 	.word	0x000008a0
        /*0278*/ 	.word	0x000000ff
        /*027c*/ 	.word	0x000000a8
        /*0280*/ 	.short	0x0100
        /*0282*/ 	.byte	0x04
	.zero		1


	//   ....[22]....
        /*0284*/ 	.word	0x00000980
        /*0288*/ 	.word	0x000000ff
        /*028c*/ 	.word	0x000000b0
        /*0290*/ 	.short	0x0100
        /*0292*/ 	.byte	0x06
	.zero		1


	//   ....[23]....
        /*0294*/ 	.word	0x00000990
        /*0298*/ 	.word	0x000000ff
        /*029c*/ 	.word	0x000000b8
        /*02a0*/ 	.short	0x0100
        /*02a2*/ 	.byte	0x06
	.zero		1


	//   ....[24]....
        /*02a4*/ 	.word	0x00000ac0
        /*02a8*/ 	.word	0x000000ff
        /*02ac*/ 	.word	0x000000c0
        /*02b0*/ 	.short	0x0100
        /*02b2*/ 	.byte	0x06
	.zero		1


	//   ....[25]....
        /*02b4*/ 	.word	0x00000ad0
        /*02b8*/ 	.word	0x000000ff
        /*02bc*/ 	.word	0x000000d0
        /*02c0*/ 	.short	0x0100
        /*02c2*/ 	.byte	0x06
	.zero		1


	//   ....[26]....
        /*02c4*/ 	.word	0x00000ae0
        /*02c8*/ 	.word	0x000000ff
        /*02cc*/ 	.word	0x000000c8
        /*02d0*/ 	.short	0x0100
        /*02d2*/ 	.byte	0x06
	.zero		1


	//   ....[27]....
        /*02d4*/ 	.word	0x00000af0
        /*02d8*/ 	.word	0x000000ff
        /*02dc*/ 	.word	0x000000d8
        /*02e0*/ 	.short	0x0100
        /*02e2*/ 	.byte	0x06
	.zero		1


	//   ....[28]....
        /*02e4*/ 	.word	0x00000c10
        /*02e8*/ 	.word	0x000000ff
        /*02ec*/ 	.word	0x000000e0
        /*02f0*/ 	.short	0x0100
        /*02f2*/ 	.byte	0x04
	.zero		1


	//   ....[29]....
        /*02f4*/ 	.word	0x00000c20
        /*02f8*/ 	.word	0x000000ff
        /*02fc*/ 	.word	0x00000100
        /*0300*/ 	.short	0x0100
        /*0302*/ 	.byte	0x04
	.zero		1


	//   ....[30]....
        /*0304*/ 	.word	0x00000c30
        /*0308*/ 	.word	0x000000ff
        /*030c*/ 	.word	0x000000e8
        /*0310*/ 	.short	0x0100
        /*0312*/ 	.byte	0x04
	.zero		1


	//   ....[31]....
        /*0314*/ 	.word	0x00000c40
        /*0318*/ 	.word	0x000000ff
        /*031c*/ 	.word	0x00000108
        /*0320*/ 	.short	0x0100
        /*0322*/ 	.byte	0x04
	.zero		1


	//   ....[32]....
        /*0324*/ 	.word	0x00000c50
        /*0328*/ 	.word	0x000000ff
        /*032c*/ 	.word	0x000000f0
        /*0330*/ 	.short	0x0100
        /*0332*/ 	.byte	0x04
	.zero		1


	//   ....[33]....
        /*0334*/ 	.word	0x00000c60
        /*0338*/ 	.word	0x000000ff
        /*033c*/ 	.word	0x00000110
        /*0340*/ 	.short	0x0100
        /*0342*/ 	.byte	0x04
	.zero		1


	//   ....[34]....
        /*0344*/ 	.word	0x00000c70
        /*0348*/ 	.word	0x000000ff
        /*034c*/ 	.word	0x000000f8
        /*0350*/ 	.short	0x0100
        /*0352*/ 	.byte	0x04
	.zero		1


	//   ....[35]....
        /*0354*/ 	.word	0x00000c80
        /*0358*/ 	.word	0x000000ff
        /*035c*/ 	.word	0x00000118
        /*0360*/ 	.short	0x0100
        /*0362*/ 	.byte	0x04
	.zero		1


	//   ....[36]....
        /*0364*/ 	.word	0x00000d70
        /*0368*/ 	.word	0x000000ff
        /*036c*/ 	.word	0x00000120
        /*0370*/ 	.short	0x0100
        /*0372*/ 	.byte	0x04
	.zero		1


	//   ....[37]....
        /*0374*/ 	.word	0x00000d80
        /*0378*/ 	.word	0x000000ff
        /*037c*/ 	.word	0x00000130
        /*0380*/ 	.short	0x0100
        /*0382*/ 	.byte	0x04
	.zero		1


	//   ....[38]....
        /*0384*/ 	.word	0x00000d90
        /*0388*/ 	.word	0x000000ff
        /*038c*/ 	.word	0x00000128
        /*0390*/ 	.short	0x0100
        /*0392*/ 	.byte	0x04
	.zero		1


	//   ....[39]....
        /*0394*/ 	.word	0x00000da0
        /*0398*/ 	.word	0x000000ff
        /*039c*/ 	.word	0x00000138
        /*03a0*/ 	.short	0x0100
        /*03a2*/ 	.byte	0x04
	.zero		1


	//   ....[40]....
        /*03a4*/ 	.word	0x00000ea0
        /*03a8*/ 	.word	0x000000ff
        /*03ac*/ 	.word	0x00000140
        /*03b0*/ 	.short	0x0100
        /*03b2*/ 	.byte	0x06
	.zero		1


	//   ....[41]....
        /*03b4*/ 	.word	0x00001ac0
        /*03b8*/ 	.word	0x00000000
        /*03bc*/ 	.word	0x00000130
        /*03c0*/ 	.short	0x010a
        /*03c2*/ 	.byte	0xff
	.zero		1


	//   ....[42]....
        /*03c4*/ 	.word	0x00001af0
        /*03c8*/ 	.word	0x00000000
        /*03cc*/ 	.word	0x00000120
        /*03d0*/ 	.short	0x0101
        /*03d2*/ 	.byte	0xff
	.zero		1


	//   ....[43]....
        /*03d4*/ 	.word	0x00001bb0
        /*03d8*/ 	.word	0x000000ff
        /*03dc*/ 	.word	0x00000038
        /*03e0*/ 	.short	0x010a
        /*03e2*/ 	.byte	0x04
	.zero		1


	//   ....[44]....
        /*03e4*/ 	.word	0x00001c80
        /*03e8*/ 	.word	0x000000ff
        /*03ec*/ 	.word	0x00000038
        /*03f0*/ 	.short	0x010a
        /*03f2*/ 	.byte	0x21
	.zero		1


	//   ....[45]....
        /*03f4*/ 	.word	0x00001e30
        /*03f8*/ 	.word	0x000000ff
        /*03fc*/ 	.word	0x00000038
        /*0400*/ 	.short	0x010a
        /*0402*/ 	.byte	0x05
	.zero		1


	//   ....[46]....
        /*0404*/ 	.word	0x00001f40
        /*0408*/ 	.word	0x000000ff
        /*040c*/ 	.word	0x000000b8
        /*0410*/ 	.short	0x0101
        /*0412*/ 	.byte	0x06
	.zero		1


	//   ....[47]....
        /*0414*/ 	.word	0x00001f60
        /*0418*/ 	.word	0x000000ff
        /*041c*/ 	.word	0x00000038
        /*0420*/ 	.short	0x010a
        /*0422*/ 	.byte	0x04
	.zero		1


	//   ....[48]....
        /*0424*/ 	.word	0x00001fe0
        /*0428*/ 	.word	0x000000ff
        /*042c*/ 	.word	0x00000038
        /*0430*/ 	.short	0x010a
        /*0432*/ 	.byte	0x11
	.zero		1


	//   ....[49]....
        /*0434*/ 	.word	0x00002170
        /*0438*/ 	.word	0x000000ff
        /*043c*/ 	.word	0x00000038
        /*0440*/ 	.short	0x010a
        /*0442*/ 	.byte	0x05
	.zero		1


	//   ....[50]....
        /*0444*/ 	.word	0x000022d0
        /*0448*/ 	.word	0x00000003
        /*044c*/ 	.word	0x000000c0
        /*0450*/ 	.short	0x010a
        /*0452*/ 	.byte	0xff
	.zero		1


	//   ....[51]....
        /*0454*/ 	.word	0x00002420
        /*0458*/ 	.word	0x00000000
        /*045c*/ 	.word	0x00000000
        /*0460*/ 	.short	0x0101
        /*0462*/ 	.byte	0xff
	.zero		1


	//   ....[52]....
        /*0464*/ 	.word	0x000029d0
        /*0468*/ 	.word	0x000000ff
        /*046c*/ 	.word	0x00000000
        /*0470*/ 	.short	0x010a
        /*0472*/ 	.byte	0x04
	.zero		1


	//   ....[53]....
        /*0474*/ 	.word	0x00002a60
        /*0478*/ 	.word	0x000000ff
        /*047c*/ 	.word	0x00000000
        /*0480*/ 	.short	0x010a
        /*0482*/ 	.byte	0x05
	.zero		1


	//   ....[54]....
        /*0484*/ 	.word	0x00002af0
        /*0488*/ 	.word	0x000000ff
        /*048c*/ 	.word	0x00000000
        /*0490*/ 	.short	0x010a
        /*0492*/ 	.byte	0x05
	.zero		1


	//   ....[55]....
        /*0494*/ 	.word	0x00002b80
        /*0498*/ 	.word	0x000000ff
        /*049c*/ 	.word	0x00000000
        /*04a0*/ 	.short	0x010a
        /*04a2*/ 	.byte	0x05
	.zero		1


	//   ....[56]....
        /*04a4*/ 	.word	0x00002c10
        /*04a8*/ 	.word	0x000000ff
        /*04ac*/ 	.word	0x00000000
        /*04b0*/ 	.short	0x010a
        /*04b2*/ 	.byte	0x05
	.zero		1


	//   ....[57]....
        /*04b4*/ 	.word	0x00002ca0
        /*04b8*/ 	.word	0x000000ff
        /*04bc*/ 	.word	0x00000000
        /*04c0*/ 	.short	0x010a
        /*04c2*/ 	.byte	0x05
	.zero		1


	//   ....[58]....
        /*04c4*/ 	.word	0x00002d40
        /*04c8*/ 	.word	0x00000000
        /*04cc*/ 	.word	0x00000000
        /*04d0*/ 	.short	0x010a
        /*04d2*/ 	.byte	0xff
	.zero		1


	//   ....[59]....
        /*04d4*/ 	.word	0x00002e60
        /*04d8*/ 	.word	0x00000002
        /*04dc*/ 	.word	0x00000120
        /*04e0*/ 	.short	0x010a
        /*04e2*/ 	.byte	0xff
	.zero		1


	//   ....[60]....
        /*04e4*/ 	.word	0x00002ed0
        /*04e8*/ 	.word	0x00000002
        /*04ec*/ 	.word	0x00000000
        /*04f0*/ 	.short	0x0101
        /*04f2*/ 	.byte	0xff
	.zero		1


	//   ....[61]....
        /*04f4*/ 	.word	0x00002ef0
        /*04f8*/ 	.word	0x000000ff
        /*04fc*/ 	.word	0x000000d0
        /*0500*/ 	.short	0x010a
        /*0502*/ 	.byte	0x04
	.zero		1


	//   ....[62]....
        /*0504*/ 	.word	0x00003010
        /*0508*/ 	.word	0x00000002
        /*050c*/ 	.word	0x000000c0
        /*0510*/ 	.short	0x010a
        /*0512*/ 	.byte	0xff
	.zero		1


	//   ....[63]....
        /*0514*/ 	.word	0x00003110
        /*0518*/ 	.word	0x00000002
        /*051c*/ 	.word	0x00000000
        /*0520*/ 	.short	0x0101
        /*0522*/ 	.byte	0xff
	.zero		1


	//   ....[64]....
        /*0524*/ 	.word	0x000031a0
        /*0528*/ 	.word	0x000000ff
        /*052c*/ 	.word	0x000000d0
        /*0530*/ 	.short	0x0106
        /*0532*/ 	.byte	0x04
	.zero		1


	//   ....[65]....
        /*0534*/ 	.word	0x000031c0
        /*0538*/ 	.word	0x000000ff
        /*053c*/ 	.word	0x000000d0
        /*0540*/ 	.short	0x010a
        /*0542*/ 	.byte	0x04
	.zero		1


	//   ....[66]....
        /*0544*/ 	.word	0x00003250
        /*0548*/ 	.word	0x000000ff
        /*054c*/ 	.word	0x000000d0
        /*0550*/ 	.short	0x0106
        /*0552*/ 	.byte	0x07
	.zero		1


	//   ....[67]....
        /*0554*/ 	.word	0x00003290
        /*0558*/ 	.word	0x00000000
        /*055c*/ 	.word	0x000000d0
        /*0560*/ 	.short	0x010a
        /*0562*/ 	.byte	0xff
	.zero		1


	//   ....[68]....
        /*0564*/ 	.word	0x000034d0
        /*0568*/ 	.word	0x000000ff
        /*056c*/ 	.word	0x00000008
        /*0570*/ 	.short	0x010a
        /*0572*/ 	.byte	0x05
	.zero		1


	//   ....[69]....
        /*0574*/ 	.word	0x000034f0
        /*0578*/ 	.word	0x000000ff
        /*057c*/ 	.word	0x00000008
        /*0580*/ 	.short	0x010a
        /*0582*/ 	.byte	0x05
	.zero		1


	//   ....[70]....
        /*0584*/ 	.word	0x00003680
        /*0588*/ 	.word	0x000000ff
        /*058c*/ 	.word	0x00000008
        /*0590*/ 	.short	0x010a
        /*0592*/ 	.byte	0x05
	.zero		1


	//   ....[71]....
        /*0594*/ 	.word	0x000036a0
        /*0598*/ 	.word	0x000000ff
        /*059c*/ 	.word	0x00000008
        /*05a0*/ 	.short	0x010a
        /*05a2*/ 	.byte	0x05
	.zero		1


	//   ....[72]....
        /*05a4*/ 	.word	0x00003760
        /*05a8*/ 	.word	0x000000ff
        /*05ac*/ 	.word	0x00000000
        /*05b0*/ 	.short	0x0101
        /*05b2*/ 	.byte	0x04
	.zero		1


	//   ....[73]....
        /*05b4*/ 	.word	0x00003a90
        /*05b8*/ 	.word	0x00000000
        /*05bc*/ 	.word	0x000000c0
        /*05c0*/ 	.short	0x010a
        /*05c2*/ 	.byte	0xff
	.zero		1


	//   ....[74]....
        /*05c4*/ 	.word	0x00003b50
        /*05c8*/ 	.word	0x00000000
        /*05cc*/ 	.word	0x00000000
        /*05d0*/ 	.short	0x0101
        /*05d2*/ 	.byte	0xff
	.zero		1


	//   ....[75]....
        /*05d4*/ 	.word	0x00003c10
        /*05d8*/ 	.word	0x000000ff
        /*05dc*/ 	.word	0x00000000
        /*05e0*/ 	.short	0x010a
        /*05e2*/ 	.byte	0x04
	.zero		1


	//   ....[76]....
        /*05e4*/ 	.word	0x00003c20
        /*05e8*/ 	.word	0x000000ff
        /*05ec*/ 	.word	0x00000100
        /*05f0*/ 	.short	0x010a
        /*05f2*/ 	.byte	0x1f
	.zero		1


	//   ....[77]....
        /*05f4*/ 	.word	0x00003cd0
        /*05f8*/ 	.word	0x000000ff
        /*05fc*/ 	.word	0x00000000
        /*0600*/ 	.short	0x010a
        /*0602*/ 	.byte	0x05
	.zero		1


	//   ....[78]....
        /*0604*/ 	.word	0x00003e00
        /*0608*/ 	.word	0x000000ff
        /*060c*/ 	.word	0x00000000
        /*0610*/ 	.short	0x010a
        /*0612*/ 	.byte	0x04
	.zero		1


	//   ....[79]....
        /*0614*/ 	.word	0x00004100
        /*0618*/ 	.word	0x000000ff
        /*061c*/ 	.word	0x00000000
        /*0620*/ 	.short	0x010a
        /*0622*/ 	.byte	0x04
	.zero		1


	//   ....[80]....
        /*0624*/ 	.word	0x00004190
        /*0628*/ 	.word	0x000000ff
        /*062c*/ 	.word	0x00000000
        /*0630*/ 	.short	0x010a
        /*0632*/ 	.byte	0x05
	.zero		1


	//   ....[81]....
        /*0634*/ 	.word	0x00004220
        /*0638*/ 	.word	0x000000ff
        /*063c*/ 	.word	0x00000000
        /*0640*/ 	.short	0x010a
        /*0642*/ 	.byte	0x05
	.zero		1


	//   ....[82]....
        /*0644*/ 	.word	0x000042c0
        /*0648*/ 	.word	0x00000000
        /*064c*/ 	.word	0x00000000
        /*0650*/ 	.short	0x010a
        /*0652*/ 	.byte	0xff
	.zero		1


	//   ....[83]....
        /*0654*/ 	.word	0x00004300
        /*0658*/ 	.word	0x00000000
        /*065c*/ 	.word	0x00000000
        /*0660*/ 	.short	0x010a
        /*0662*/ 	.byte	0xff
	.zero		1


	//   ....[84]....
        /*0664*/ 	.word	0x00004370
        /*0668*/ 	.word	0x000000ff
        /*066c*/ 	.word	0x00000000
        /*0670*/ 	.short	0x0101
        /*0672*/ 	.byte	0x04
	.zero		1


	//   ....[85]....
        /*0674*/ 	.word	0x000043b0
        /*0678*/ 	.word	0x000000ff
        /*067c*/ 	.word	0x00000140
        /*0680*/ 	.short	0x010a
        /*0682*/ 	.byte	0x1a
	.zero		1


	//   ....[86]....
        /*0684*/ 	.word	0x00004400
        /*0688*/ 	.word	0x000000ff
        /*068c*/ 	.word	0x00000000
        /*0690*/ 	.short	0x0101
        /*0692*/ 	.byte	0x04
	.zero		1


	//   ....[87]....
        /*0694*/ 	.word	0x000048a0
        /*0698*/ 	.word	0x0000000c
        /*069c*/ 	.word	0x000000c0
        /*06a0*/ 	.short	0x010a
        /*06a2*/ 	.byte	0xff
	.zero		1


	//   ....[88]....
        /*06a4*/ 	.word	0x00004a10
        /*06a8*/ 	.word	0x00000000
        /*06ac*/ 	.word	0x00000000
        /*06b0*/ 	.short	0x0101
        /*06b2*/ 	.byte	0xff
	.zero		1


	//   ....[89]....
        /*06b4*/ 	.word	0x00004ea0
        /*06b8*/ 	.word	0x000000ff
        /*06bc*/ 	.word	0x000000b8
        /*06c0*/ 	.short	0x010a
        /*06c2*/ 	.byte	0x15
	.zero		1


	//   ....[90]....
        /*06c4*/ 	.word	0x00005020
        /*06c8*/ 	.word	0x000000ff
        /*06cc*/ 	.word	0x00000090
        /*06d0*/ 	.short	0x010a
        /*06d2*/ 	.byte	0x15
	.zero		1


	//   ....[91]....
        /*06d4*/ 	.word	0x00005220
        /*06d8*/ 	.word	0x000000ff
        /*06dc*/ 	.word	0x00000070
        /*06e0*/ 	.short	0x010b
        /*06e2*/ 	.byte	0x15
	.zero		1


	//   ....[92]....
        /*06e4*/ 	.word	0x00005230
        /*06e8*/ 	.word	0x000000ff
        /*06ec*/ 	.word	0x00000000
        /*06f0*/ 	.short	0x0101
        /*06f2*/ 	.byte	0x06
	.zero		1


	//   ....[93]....
        /*06f4*/ 	.word	0x00005240
        /*06f8*/ 	.word	0x000000ff
        /*06fc*/ 	.word	0x00000098
        /*0700*/ 	.short	0x010a
        /*0702*/ 	.byte	0x15
	.zero		1


	//   ....[94]....
        /*0704*/ 	.word	0x000053f0
        /*0708*/ 	.word	0x000000ff
        /*070c*/ 	.word	0x00000078
        /*0710*/ 	.short	0x010b
        /*0712*/ 	.byte	0x15
	.zero		1


	//   ....[95]....
        /*0714*/ 	.word	0x00005400
        /*0718*/ 	.word	0x000000ff
        /*071c*/ 	.word	0x00000000
        /*0720*/ 	.short	0x0101
        /*0722*/ 	.byte	0x06
	.zero		1


	//   ....[96]....
        /*0724*/ 	.word	0x00005410
        /*0728*/ 	.word	0x000000ff
        /*072c*/ 	.word	0x000000a0
        /*0730*/ 	.short	0x010a
        /*0732*/ 	.byte	0x15
	.zero		1


	//   ....[97]....
        /*0734*/ 	.word	0x000055c0
        /*0738*/ 	.word	0x000000ff
        /*073c*/ 	.word	0x00000080
        /*0740*/ 	.short	0x010b
        /*0742*/ 	.byte	0x15
	.zero		1


	//   ....[98]....
        /*0744*/ 	.word	0x000055d0
        /*0748*/ 	.word	0x000000ff
        /*074c*/ 	.word	0x00000000
        /*0750*/ 	.short	0x0101
        /*0752*/ 	.byte	0x06
	.zero		1


	//   ....[99]....
        /*0754*/ 	.word	0x000055e0
        /*0758*/ 	.word	0x000000ff
        /*075c*/ 	.word	0x000000a8
        /*0760*/ 	.short	0x010a
        /*0762*/ 	.byte	0x15
	.zero		1


	//   ....[100]....
        /*0764*/ 	.word	0x00005820
        /*0768*/ 	.word	0x000000ff
        /*076c*/ 	.word	0x00000088
        /*0770*/ 	.short	0x010b
        /*0772*/ 	.byte	0x15
	.zero		1


	//   ....[101]....
        /*0774*/ 	.word	0x00005830
        /*0778*/ 	.word	0x000000ff
        /*077c*/ 	.word	0x00000000
        /*0780*/ 	.short	0x0101
        /*0782*/ 	.byte	0x25
	.zero		1


	//   ....[102]....
        /*0784*/ 	.word	0x00005870
        /*0788*/ 	.word	0x000000ff
        /*078c*/ 	.word	0x00000090
        /*0790*/ 	.short	0x010a
        /*0792*/ 	.byte	0x15
	.zero		1


	//   ....[103]....
        /*0794*/ 	.word	0x00005890
        /*0798*/ 	.word	0x000000ff
        /*079c*/ 	.word	0x00000098
        /*07a0*/ 	.short	0x010a
        /*07a2*/ 	.byte	0x15
	.zero		1


	//   ....[104]....
        /*07a4*/ 	.word	0x000058b0
        /*07a8*/ 	.word	0x000000ff
        /*07ac*/ 	.word	0x000000a0
        /*07b0*/ 	.short	0x010a
        /*07b2*/ 	.byte	0x15
	.zero		1


	//   ....[105]....
        /*07b4*/ 	.word	0x000058f0
        /*07b8*/ 	.word	0x00000000
        /*07bc*/ 	.word	0x000000a8
        /*07c0*/ 	.short	0x010a
        /*07c2*/ 	.byte	0xff
	.zero		1


	//   ....[106]....
        /*07c4*/ 	.word	0x00005c10
        /*07c8*/ 	.word	0x00000003
        /*07cc*/ 	.word	0x000000c0
        /*07d0*/ 	.short	0x010a
        /*07d2*/ 	.byte	0xff
	.zero		1


	//   ....[107]....
        /*07d4*/ 	.word	0x00005d90
        /*07d8*/ 	.word	0x00000000
        /*07dc*/ 	.word	0x00000000
        /*07e0*/ 	.short	0x0101
        /*07e2*/ 	.byte	0xff
	.zero		1


	//   ....[108]....
        /*07e4*/ 	.word	0x00006870
        /*07e8*/ 	.word	0x000000ff
        /*07ec*/ 	.word	0x00000070
        /*07f0*/ 	.short	0x010a
        /*07f2*/ 	.byte	0x2b
	.zero		1


	//   ....[109]....
        /*07f4*/ 	.word	0x000068a0
        /*07f8*/ 	.word	0x00000036
        /*07fc*/ 	.word	0x000000e0
        /*0800*/ 	.short	0x010a
        /*0802*/ 	.byte	0xff
	.zero		1


	//   ....[110]....
        /*0804*/ 	.word	0x000069b0
        /*0808*/ 	.word	0x000000ff
        /*080c*/ 	.word	0x00000070
        /*0810*/ 	.short	0x010a
        /*0812*/ 	.byte	0x2b
	.zero		1


	//   ....[111]....
        /*0814*/ 	.word	0x00006a80
        /*0818*/ 	.word	0x00000036
        /*081c*/ 	.word	0x000000e0
        /*0820*/ 	.short	0x010a
        /*0822*/ 	.byte	0xff
	.zero		1


	//   ....[112]....
        /*0824*/ 	.word	0x00007240
        /*0828*/ 	.word	0x00000000
        /*082c*/ 	.word	0x00000000
        /*0830*/ 	.short	0x0101
        /*0832*/ 	.byte	0xff
	.zero		1


	//   ....[113]....
        /*0834*/ 	.word	0x00007250
        /*0838*/ 	.word	0x00000002
        /*083c*/ 	.word	0x00000070
        /*0840*/ 	.short	0x010a
        /*0842*/ 	.byte	0xff
	.zero		1


	//   ....[114]....
        /*0844*/ 	.word	0x00007310
        /*0848*/ 	.word	0x00000002
        /*084c*/ 	.word	0x00000070
        /*0850*/ 	.short	0x010a
        /*0852*/ 	.byte	0xff
	.zero		1


	//   ....[115]....
        /*0854*/ 	.word	0x00007b10
        /*0858*/ 	.word	0x00000000
        /*085c*/ 	.word	0x00000000
        /*0860*/ 	.short	0x0101
        /*0862*/ 	.byte	0xff
	.zero		1


	//   ....[116]....
        /*0864*/ 	.word	0x00007b30
        /*0868*/ 	.word	0x00000002
        /*086c*/ 	.word	0x00000070
        /*0870*/ 	.short	0x010a
        /*0872*/ 	.byte	0xff
	.zero		1


	//   ....[117]....
        /*0874*/ 	.word	0x00007be0
        /*0878*/ 	.word	0x00000002
        /*087c*/ 	.word	0x00000070
        /*0880*/ 	.short	0x010a
        /*0882*/ 	.byte	0xff
	.zero		1


	//   ....[118]....
        /*0884*/ 	.word	0x000083e0
        /*0888*/ 	.word	0x00000000
        /*088c*/ 	.word	0x00000000
        /*0890*/ 	.short	0x0101
        /*0892*/ 	.byte	0xff
	.zero		1


	//   ....[119]....
        /*0894*/ 	.word	0x00008400
        /*0898*/ 	.word	0x00000003
        /*089c*/ 	.word	0x00000070
        /*08a0*/ 	.short	0x010a
        /*08a2*/ 	.byte	0xff
	.zero		1


	//   ....[120]....
        /*08a4*/ 	.word	0x000084b0
        /*08a8*/ 	.word	0x00000003
        /*08ac*/ 	.word	0x00000070
        /*08b0*/ 	.short	0x010a
        /*08b2*/ 	.byte	0xff
	.zero		1


	//   ....[121]....
        /*08b4*/ 	.word	0x00008760
        /*08b8*/ 	.word	0x00000036
        /*08bc*/ 	.word	0x00000000
        /*08c0*/ 	.short	0x0101
        /*08c2*/ 	.byte	0xff
	.zero		1


	//   ....[122]....
        /*08c4*/ 	.word	0x00008d00
        /*08c8*/ 	.word	0x00000000
        /*08cc*/ 	.word	0x00000000
        /*08d0*/ 	.short	0x0101
        /*08d2*/ 	.byte	0xff
	.zero		1


	//   ....[123]....
        /*08d4*/ 	.word	0x00008fa0
        /*08d8*/ 	.word	0x000000ff
        /*08dc*/ 	.word	0x00000000
        /*08e0*/ 	.short	0x0101
        /*08e2*/ 	.byte	0x06
	.zero		1


	//   ....[124]....
        /*08e4*/ 	.word	0x00008fc0
        /*08e8*/ 	.word	0x00000000
        /*08ec*/ 	.word	0x00000130
        /*08f0*/ 	.short	0x010a
        /*08f2*/ 	.byte	0xff
	.zero		1


	//   ....[125]....
        /*08f4*/ 	.word	0x00009020
        /*08f8*/ 	.word	0x00000000
        /*08fc*/ 	.word	0x00000038
        /*0900*/ 	.short	0x010a
        /*0902*/ 	.byte	0xff
	.zero		1


	//   ....[126]....
        /*0904*/ 	.word	0x00009080
        /*0908*/ 	.word	0x00000000
        /*090c*/ 	.word	0x00000038
        /*0910*/ 	.short	0x010a
        /*0912*/ 	.byte	0xff
	.zero		1


	//   ....[127]....
        /*0914*/ 	.word	0x000090d0
        /*0918*/ 	.word	0x00000003
        /*091c*/ 	.word	0x000000c0
        /*0920*/ 	.short	0x010a
        /*0922*/ 	.byte	0xff
	.zero		1


	//   ....[128]....
        /*0924*/ 	.word	0x00009130
        /*0928*/ 	.word	0x00000000
        /*092c*/ 	.word	0x00000000
        /*0930*/ 	.short	0x010a
        /*0932*/ 	.byte	0xff
	.zero		1


	//   ....[129]....
        /*0934*/ 	.word	0x00009190
        /*0938*/ 	.word	0x00000000
        /*093c*/ 	.word	0x00000000
        /*0940*/ 	.short	0x010a
        /*0942*/ 	.byte	0xff
	.zero		1


	//   ....[130]....
        /*0944*/ 	.word	0x000091f0
        /*0948*/ 	.word	0x00000000
        /*094c*/ 	.word	0x00000000
        /*0950*/ 	.short	0x010a
        /*0952*/ 	.byte	0xff
	.zero		1


	//   ....[131]....
        /*0954*/ 	.word	0x00009250
        /*0958*/ 	.word	0x00000000
        /*095c*/ 	.word	0x00000000
        /*0960*/ 	.short	0x010a
        /*0962*/ 	.byte	0xff
	.zero		1


	//   ....[132]....
        /*0964*/ 	.word	0x000092b0
        /*0968*/ 	.word	0x00000000
        /*096c*/ 	.word	0x00000000
        /*0970*/ 	.short	0x010a
        /*0972*/ 	.byte	0xff
	.zero		1


	//   ....[133]....
        /*0974*/ 	.word	0x00009310
        /*0978*/ 	.word	0x00000000
        /*097c*/ 	.word	0x00000000
        /*0980*/ 	.short	0x010a
        /*0982*/ 	.byte	0xff
	.zero		1


	//   ....[134]....
        /*0984*/ 	.word	0x00009360
        /*0988*/ 	.word	0x00000002
        /*098c*/ 	.word	0x00000120
        /*0990*/ 	.short	0x010a
        /*0992*/ 	.byte	0xff
	.zero		1


	//   ....[135]....
        /*0994*/ 	.word	0x000093c0
        /*0998*/ 	.word	0x00000002
        /*099c*/ 	.word	0x000000d0
        /*09a0*/ 	.short	0x010a
        /*09a2*/ 	.byte	0xff
	.zero		1


	//   ....[136]....
        /*09a4*/ 	.word	0x00009410
        /*09a8*/ 	.word	0x00000002
        /*09ac*/ 	.word	0x000000c0
        /*09b0*/ 	.short	0x010a
        /*09b2*/ 	.byte	0xff
	.zero		1


	//   ....[137]....
        /*09b4*/ 	.word	0x00009470
        /*09b8*/ 	.word	0x00000000
        /*09bc*/ 	.word	0x000000d0
        /*09c0*/ 	.short	0x010a
        /*09c2*/ 	.byte	0xff
	.zero		1


	//   ....[138]....
        /*09c4*/ 	.word	0x000094d0
        /*09c8*/ 	.word	0x00000005
        /*09cc*/ 	.word	0x00000008
        /*09d0*/ 	.short	0x010a
        /*09d2*/ 	.byte	0xff
	.zero		1


	//   ....[139]....
        /*09d4*/ 	.word	0x000095b0
        /*09d8*/ 	.word	0x00000000
        /*09dc*/ 	.word	0x00000008
        /*09e0*/ 	.short	0x010a
        /*09e2*/ 	.byte	0xff
	.zero		1


	//   ....[140]....
        /*09e4*/ 	.word	0x00009600
        /*09e8*/ 	.word	0x00000000
        /*09ec*/ 	.word	0x000000c0
        /*09f0*/ 	.short	0x010a
        /*09f2*/ 	.byte	0xff
	.zero		1


	//   ....[141]....
        /*09f4*/ 	.word	0x00009660
        /*09f8*/ 	.word	0x00000000
        /*09fc*/ 	.word	0x00000100
        /*0a00*/ 	.short	0x010a
        /*0a02*/ 	.byte	0xff
	.zero		1


	//   ....[142]....
        /*0a04*/ 	.word	0x000096c0
        /*0a08*/ 	.word	0x00000000
        /*0a0c*/ 	.word	0x00000000
        /*0a10*/ 	.short	0x010a
        /*0a12*/ 	.byte	0xff
	.zero		1


	//   ....[143]....
        /*0a14*/ 	.word	0x00009720
        /*0a18*/ 	.word	0x00000000
        /*0a1c*/ 	.word	0x00000000
        /*0a20*/ 	.short	0x010a
        /*0a22*/ 	.byte	0xff
	.zero		1


	//   ....[144]....
        /*0a24*/ 	.word	0x00009780
        /*0a28*/ 	.word	0x00000000
        /*0a2c*/ 	.word	0x00000000
        /*0a30*/ 	.short	0x010a
        /*0a32*/ 	.byte	0xff
	.zero		1


	//   ....[145]....
        /*0a34*/ 	.word	0x000097e0
        /*0a38*/ 	.word	0x00000000
        /*0a3c*/ 	.word	0x00000000
        /*0a40*/ 	.short	0x010a
        /*0a42*/ 	.byte	0xff
	.zero		1


	//   ....[146]....
        /*0a44*/ 	.word	0x00009840
        /*0a48*/ 	.word	0x00000000
        /*0a4c*/ 	.word	0x00000140
        /*0a50*/ 	.short	0x010a
        /*0a52*/ 	.byte	0xff
	.zero		1


	//   ....[147]....
        /*0a54*/ 	.word	0x00009890
        /*0a58*/ 	.word	0x0000000c
        /*0a5c*/ 	.word	0x000000c0
        /*0a60*/ 	.short	0x010a
        /*0a62*/ 	.byte	0xff
	.zero		1


	//   ....[148]....
        /*0a64*/ 	.word	0x000098f0
        /*0a68*/ 	.word	0x00000000
        /*0a6c*/ 	.word	0x000000b8
        /*0a70*/ 	.short	0x010a
        /*0a72*/ 	.byte	0xff
	.zero		1


	//   ....[149]....
        /*0a74*/ 	.word	0x00009950
        /*0a78*/ 	.word	0x00000000
        /*0a7c*/ 	.word	0x00000090
        /*0a80*/ 	.short	0x010a
        /*0a82*/ 	.byte	0xff
	.zero		1


	//   ....[150]....
        /*0a84*/ 	.word	0x000099b0
        /*0a88*/ 	.word	0x00000000
        /*0a8c*/ 	.word	0x00000098
        /*0a90*/ 	.short	0x010a
        /*0a92*/ 	.byte	0xff
	.zero		1


	//   ....[151]....
        /*0a94*/ 	.word	0x00009a10
        /*0a98*/ 	.word	0x00000000
        /*0a9c*/ 	.word	0x000000a0
        /*0aa0*/ 	.short	0x010a
        /*0aa2*/ 	.byte	0xff
	.zero		1


	//   ....[152]....
        /*0aa4*/ 	.word	0x00009a70
        /*0aa8*/ 	.word	0x00000000
        /*0aac*/ 	.word	0x000000a8
        /*0ab0*/ 	.short	0x010a
        /*0ab2*/ 	.byte	0xff
	.zero		1


	//   ....[153]....
        /*0ab4*/ 	.word	0x00009ad0
        /*0ab8*/ 	.word	0x00000000
        /*0abc*/ 	.word	0x00000090
        /*0ac0*/ 	.short	0x010a
        /*0ac2*/ 	.byte	0xff
	.zero		1


	//   ....[154]....
        /*0ac4*/ 	.word	0x00009b30
        /*0ac8*/ 	.word	0x00000000
        /*0acc*/ 	.word	0x00000098
        /*0ad0*/ 	.short	0x010a
        /*0ad2*/ 	.byte	0xff
	.zero		1


	//   ....[155]....
        /*0ad4*/ 	.word	0x00009b90
        /*0ad8*/ 	.word	0x00000000
        /*0adc*/ 	.word	0x000000a0
        /*0ae0*/ 	.short	0x010a
        /*0ae2*/ 	.byte	0xff
	.zero		1


	//   ....[156]....
        /*0ae4*/ 	.word	0x00009be0
        /*0ae8*/ 	.word	0x00000003
        /*0aec*/ 	.word	0x000000c0
        /*0af0*/ 	.short	0x010a
        /*0af2*/ 	.byte	0xff
	.zero		1


	//   ....[157]....
        /*0af4*/ 	.word	0x00009c40
        /*0af8*/ 	.word	0x00000002
        /*0afc*/ 	.word	0x00000070
        /*0b00*/ 	.short	0x010a
        /*0b02*/ 	.byte	0xff
	.zero		1


	//   ....[158]....
        /*0b04*/ 	.word	0x00009c90
        /*0b08*/ 	.word	0x00000036
        /*0b0c*/ 	.word	0x000000e0
        /*0b10*/ 	.short	0x010a
        /*0b12*/ 	.byte	0xff
	.zero		1


	//   ....[159]....
        /*0b14*/ 	.word	0x00009ce0
        /*0b18*/ 	.word	0x00000002
        /*0b1c*/ 	.word	0x00000070
        /*0b20*/ 	.short	0x010a
        /*0b22*/ 	.byte	0xff
	.zero		1


	//   ....[160]....
        /*0b24*/ 	.word	0x00009d30
        /*0b28*/ 	.word	0x00000002
        /*0b2c*/ 	.word	0x00000070
        /*0b30*/ 	.short	0x010a
        /*0b32*/ 	.byte	0xff
	.zero		1


	//   ....[161]....
        /*0b34*/ 	.word	0x00009d80
        /*0b38*/ 	.word	0x00000003
        /*0b3c*/ 	.word	0x00000070
        /*0b40*/ 	.short	0x010a
        /*0b42*/ 	.byte	0xff
	.zero		1


	//----- nvinfo : EIATTR_NUM_MBARRIERS
	.align		4
.L_47:
        /*0b44*/ 	.byte	0x03, 0x38
        /*0b46*/ 	.short	0x0029


	//----- nvinfo : EIATTR_EXIT_INSTR_OFFSETS
	.align		4
        /*0b48*/ 	.byte	0x04, 0x1c
        /*0b4a*/ 	.short	(.L_49 - .L_48)


	//   ....[0]....
.L_48:
        /*0b4c*/ 	.word	0x00002d70


	//   ....[1]....
        /*0b50*/ 	.word	0x00003260


	//   ....[2]....
        /*0b54*/ 	.word	0x000032c0


	//   ....[3]....
        /*0b58*/ 	.word	0x00004630


	//   ....[4]....
        /*0b5c*/ 	.word	0x00005920


	//   ....[5]....
        /*0b60*/ 	.word	0x00005960


	//   ....[6]....
        /*0b64*/ 	.word	0x00008ea0


	//   ....[7]....
        /*0b68*/ 	.word	0x00008f10


	//   ....[8]....
        /*0b6c*/ 	.word	0x00008f40


	//   ....[9]....
        /*0b70*/ 	.word	0x00008fb0


	//----- nvinfo : EIATTR_MAX_THREADS
	.align		4
.L_49:
        /*0b74*/ 	.byte	0x04, 0x05
        /*0b76*/ 	.short	(.L_51 - .L_50)
.L_50:
        /*0b78*/ 	.word	0x00000100
        /*0b7c*/ 	.word	0x00000001
        /*0b80*/ 	.word	0x00000001


	//----- nvinfo : EIATTR_CRS_STACK_SIZE
	.align		4
.L_51:
        /*0b84*/ 	.byte	0x04, 0x1e
        /*0b86*/ 	.short	(.L_53 - .L_52)
.L_52:
        /*0b88*/ 	.word	0x00000000


	//----- nvinfo : EIATTR_CBANK_PARAM_SIZE
	.align		4
.L_53:
        /*0b8c*/ 	.byte	0x03, 0x19
        /*0b8e*/ 	.short	0x0800


	//----- nvinfo : EIATTR_PARAM_CBANK
	.align		4
        /*0b90*/ 	.byte	0x04, 0x0a
        /*0b92*/ 	.short	(.L_55 - .L_54)
	.align		4
.L_54:
        /*0b94*/ 	.word	index@(.nv.constant0._ZN7cutlass13device_kernelINS_4gemm6kernel13GemmUniversalIN4cute5tupleIJiiiiEEENS1_10collective13CollectiveMmaINS1_35MainloopSm100TmaUmmaWarpSpecializedILi7ELi2ELi4ENS5_IJNS4_1CILi2EEENSA_ILi4EEENSA_ILi1EEEEEEEENS5_IJNSA_ILi128EEESG_NSA_ILi64EEEEEENS_6half_tENS5_IJlSD_lEEESJ_NS5_IJSD_llEEENS4_8TiledMMAINS4_8MMA_AtomIJNS4_26SM100_MMA_F16BF16_2x1SM_SSISJ_SJ_fLi128ELi128ELNS4_4UMMA5MajorE0ELSQ_1ELNSP_7ScaleInE0ELSR_0EEEEEENS4_6LayoutINS5_IJSD_SD_SD_EEENS5_IJNSA_ILi0EEESW_SW_EEEEENS5_IJNS4_10UnderscoreESZ_SZ_EEEEENS4_28SM100_TMA_2SM_LOAD_MULTICASTENS4_14ComposedLayoutINS4_7SwizzleILi3ELi4ELi3EEENS4_18smem_ptr_flag_bitsILi16EEENSU_INS5_IJNSA_ILi8EEESH_EEENS5_IJSH_SD_EEEEEEEvNS4_8identityENS4_18SM100_TMA_2SM_LOADENS13_IS15_S17_NSU_INS5_IJSH_S18_EEENS5_IJSD_SH_EEEEEEEvS1D_EENS_8epilogue10collective18CollectiveEpilogueINS1K_23Sm100TmaWarpSpecializedILi4ELi2ELi16ELb1ELb0EEEJNS5_IJSH_SG_SH_EEENS5_IJNSU_ISH_SD_EENSU_INS5_IJNSA_ILi16EEESB_EEES1G_EEEEESJ_SK_SJ_SK_NS1K_6fusion15FusionCallbacksIS1O_NS1V_17LinearCombinationISJ_fSJ_fLNS_15FloatRoundStyleE2EEES1P_S1U_JEEENS4_5SM1004TMEM4LOAD26SM100_TMEM_LOAD_32dp32b16xENS4_13SM90_TMA_LOADENS13_INS14_ILi1ELi4ELi3EEES17_NSU_INS5_IJS18_S1R_EEENS5_IJS1R_SD_EEEEEEENS4_39AutoVectorizingCopyWithAssumedAlignmentILi128EEENS4_14SM90_TMA_STOREES2A_S2C_S2C_EEEvvEEEEvNT_6ParamsE)
        /*0b98*/ 	.short	0x0380
        /*0b9a*/ 	.short	0x0800


	//----- nvinfo : EIATTR_SW_WAR
	.align		4
.L_55:
        /*0b9c*/ 	.byte	0x04, 0x36
        /*0b9e*/ 	.short	(.L_57 - .L_56)
.L_56:
        /*0ba0*/ 	.word	0x00000008
.L_57:


//--------------------- .nv.callgraph             --------------------------
	.section	.nv.callgraph,"",@"SHT_CUDA_CALLGRAPH"
	.align	4
	.sectionentsize	8
	.align		4
        /*0000*/ 	.word	0x00000000
	.align		4
        /*0004*/ 	.word	0xffffffff
	.align		4
        /*0008*/ 	.word	index@(_ZN7cutlass13device_kernelINS_4gemm6kernel13GemmUniversalIN4cute5tupleIJiiiiEEENS1_10collective13CollectiveMmaINS1_35MainloopSm100TmaUmmaWarpSpecializedILi7ELi2ELi4ENS5_IJNS4_1CILi2EEENSA_ILi4EEENSA_ILi1EEEEEEEENS5_IJNSA_ILi128EEESG_NSA_ILi64EEEEEENS_6half_tENS5_IJlSD_lEEESJ_NS5_IJSD_llEEENS4_8TiledMMAINS4_8MMA_AtomIJNS4_26SM100_MMA_F16BF16_2x1SM_SSISJ_SJ_fLi128ELi128ELNS4_4UMMA5MajorE0ELSQ_1ELNSP_7ScaleInE0ELSR_0EEEEEENS4_6LayoutINS5_IJSD_SD_SD_EEENS5_IJNSA_ILi0EEESW_SW_EEEEENS5_IJNS4_10UnderscoreESZ_SZ_EEEEENS4_28SM100_TMA_2SM_LOAD_MULTICASTENS4_14ComposedLayoutINS4_7SwizzleILi3ELi4ELi3EEENS4_18smem_ptr_flag_bitsILi16EEENSU_INS5_IJNSA_ILi8EEESH_EEENS5_IJSH_SD_EEEEEEEvNS4_8identityENS4_18SM100_TMA_2SM_LOADENS13_IS15_S17_NSU_INS5_IJSH_S18_EEENS5_IJSD_SH_EEEEEEEvS1D_EENS_8epilogue10collective18CollectiveEpilogueINS1K_23Sm100TmaWarpSpecializedILi4ELi2ELi16ELb1ELb0EEEJNS5_IJSH_SG_SH_EEENS5_IJNSU_ISH_SD_EENSU_INS5_IJNSA_ILi16EEESB_EEES1G_EEEEESJ_SK_SJ_SK_NS1K_6fusion15FusionCallbacksIS1O_NS1V_17LinearCombinationISJ_fSJ_fLNS_15FloatRoundStyleE2EEES1P_S1U_JEEENS4_5SM1004TMEM4LOAD26SM100_TMEM_LOAD_32dp32b16xENS4_13SM90_TMA_LOADENS13_INS14_ILi1ELi4ELi3EEES17_NSU_INS5_IJS18_S1R_EEENS5_IJS1R_SD_EEEEEEENS4_39AutoVectorizingCopyWithAssumedAlignmentILi128EEENS4_14SM90_TMA_STOREES2A_S2C_S2C_EEEvvEEEEvNT_6ParamsE)
	.align		4
        /*000c*/ 	.word	index@(__assertfail)
	.align		4
        /*0010*/ 	.word	0x00000000
	.align		4
        /*0014*/ 	.word	0xfffffffe
	.align		4
        /*0018*/ 	.word	0x00000000
	.align		4
        /*001c*/ 	.word	0xfffffffd
	.align		4
        /*0020*/ 	.word	0x00000000
	.align		4
        /*0024*/ 	.word	0xfffffffc


//--------------------- .nv.constant4             --------------------------
	.section	.nv.constant4,"a",@progbits
	.align	8
	.align		8
.nv.constant4:
        /*0000*/ 	.dword	__assertfail
	.align		8
        /*0008*/ 	.dword	__unnamed_1
	.align		8
        /*0010*/ 	.dword	__unnamed_2
	.align		8
        /*0018*/ 	.dword	_ZN40_INTERNAL_1b01c5ae_4_k_cu_f49fb191_391874cuda3std3__45__cpo5beginE
	.align		8
        /*0020*/ 	.dword	_ZN40_INTERNAL_1b01c5ae_4_k_cu_f49fb191_391874cuda3std3__45__cpo3endE
	.align		8
        /*0028*/ 	.dword	_ZN40_INTERNAL_1b01c5ae_4_k_cu_f49fb191_391874cuda3std3__45__cpo6cbeginE
	.align		8
        /*0030*/ 	.dword	_ZN40_INTERNAL_1b01c5ae_4_k_cu_f49fb191_391874cuda3std3__45__cpo4cendE
	.align		8
        /*0038*/ 	.dword	_ZN40_INTERNAL_1b01c5ae_4_k_cu_f49fb191_391874cuda3std3__442_GLOBAL__N__1b01c5ae_4_k_cu_f49fb191_391876ignoreE
	.align		8
        /*0040*/ 	.dword	_ZN40_INTERNAL_1b01c5ae_4_k_cu_f49fb191_391874cuda3std3__419piecewise_constructE
	.align		8
        /*0048*/ 	.dword	_ZN40_INTERNAL_1b01c5ae_4_k_cu_f49fb191_391874cuda3std3__48in_placeE
	.align		8
        /*0050*/ 	.dword	_ZN40_INTERNAL_1b01c5ae_4_k_cu_f49fb191_391874cuda3std6ranges3__45__cpo4swapE
	.align		8
        /*0058*/ 	.dword	_ZN40_INTERNAL_1b01c5ae_4_k_cu_f49fb191_391874cuda3std6ranges3__45__cpo9iter_moveE
	.align		8
        /*0060*/ 	.dword	_ZN40_INTERNAL_1b01c5ae_4_k_cu_f49fb191_391874cute7productE
	.align		8
        /*0068*/ 	.dword	_ZN40_INTERNAL_1b01c5ae_4_k_cu_f49fb191_391874cute1_E
	.align		8
        /*0070*/ 	.dword	$str$25
	.align		8
        /*0078*/ 	.dword	$str$26
	.align		8
        /*0080*/ 	.dword	$str$27
	.align		8
        /*0088*/ 	.dword	$str$28


//--------------------- .text._ZN7cutlass13device_kernelINS_4gemm6kernel13GemmUniversalIN4cute5tupleIJiiiiEEENS1_10collective13CollectiveMmaINS1_35MainloopSm100TmaUmmaWarpSpecializedILi7ELi2ELi4ENS5_IJNS4_1CILi2EEENSA_ILi4EEENSA_ILi1EEEEEEEENS5_IJNSA_ILi128EEESG_NSA_ILi64EEEEEENS_6half_tENS5_IJlSD_lEEESJ_NS5_IJSD_llEEENS4_8TiledMMAINS4_8MMA_AtomIJNS4_26SM100_MMA_F16BF16_2x1SM_SSISJ_SJ_fLi128ELi128ELNS4_4UMMA5MajorE0ELSQ_1ELNSP_7ScaleInE0ELSR_0EEEEEENS4_6LayoutINS5_IJSD_SD_SD_EEENS5_IJNSA_ILi0EEESW_SW_EEEEENS5_IJNS4_10UnderscoreESZ_SZ_EEEEENS4_28SM100_TMA_2SM_LOAD_MULTICASTENS4_14ComposedLayoutINS4_7SwizzleILi3ELi4ELi3EEENS4_18smem_ptr_flag_bitsILi16EEENSU_INS5_IJNSA_ILi8EEESH_EEENS5_IJSH_SD_EEEEEEEvNS4_8identityENS4_18SM100_TMA_2SM_LOADENS13_IS15_S17_NSU_INS5_IJSH_S18_EEENS5_IJSD_SH_EEEEEEEvS1D_EENS_8epilogue10collective18CollectiveEpilogueINS1K_23Sm100TmaWarpSpecializedILi4ELi2ELi16ELb1ELb0EEEJNS5_IJSH_SG_SH_EEENS5_IJNSU_ISH_SD_EENSU_INS5_IJNSA_ILi16EEESB_EEES1G_EEEEESJ_SK_SJ_SK_NS1K_6fusion15FusionCallbacksIS1O_NS1V_17LinearCombinationISJ_fSJ_fLNS_15FloatRoundStyleE2EEES1P_S1U_JEEENS4_5SM1004TMEM4LOAD26SM100_TMEM_LOAD_32dp32b16xENS4_13SM90_TMA_LOADENS13_INS14_ILi1ELi4ELi3EEES17_NSU_INS5_IJS18_S1R_EEENS5_IJS1R_SD_EEEEEEENS4_39AutoVectorizingCopyWithAssumedAlignmentILi128EEENS4_14SM90_TMA_STOREES2A_S2C_S2C_EEEvvEEEEvNT_6ParamsE --------------------------
	.section	.text._ZN7cutlass13device_kernelINS_4gemm6kernel13GemmUniversalIN4cute5tupleIJiiiiEEENS1_10collective13CollectiveMmaINS1_35MainloopSm100TmaUmmaWarpSpecializedILi7ELi2ELi4ENS5_IJNS4_1CILi2EEENSA_ILi4EEENSA_ILi1EEEEEEEENS5_IJNSA_ILi128EEESG_NSA_ILi64EEEEEENS_6half_tENS5_IJlSD_lEEESJ_NS5_IJSD_llEEENS4_8TiledMMAINS4_8MMA_AtomIJNS4_26SM100_MMA_F16BF16_2x1SM_SSISJ_SJ_fLi128ELi128ELNS4_4UMMA5MajorE0ELSQ_1ELNSP_7ScaleInE0ELSR_0EEEEEENS4_6LayoutINS5_IJSD_SD_SD_EEENS5_IJNSA_ILi0EEESW_SW_EEEEENS5_IJNS4_10UnderscoreESZ_SZ_EEEEENS4_28SM100_TMA_2SM_LOAD_MULTICASTENS4_14ComposedLayoutINS4_7SwizzleILi3ELi4ELi3EEENS4_18smem_ptr_flag_bitsILi16EEENSU_INS5_IJNSA_ILi8EEESH_EEENS5_IJSH_SD_EEEEEEEvNS4_8identityENS4_18SM100_TMA_2SM_LOADENS13_IS15_S17_NSU_INS5_IJSH_S18_EEENS5_IJSD_SH_EEEEEEEvS1D_EENS_8epilogue10collective18CollectiveEpilogueINS1K_23Sm100TmaWarpSpecializedILi4ELi2ELi16ELb1ELb0EEEJNS5_IJSH_SG_SH_EEENS5_IJNSU_ISH_SD_EENSU_INS5_IJNSA_ILi16EEESB_EEES1G_EEEEESJ_SK_SJ_SK_NS1K_6fusion15FusionCallbacksIS1O_NS1V_17LinearCombinationISJ_fSJ_fLNS_15FloatRoundStyleE2EEES1P_S1U_JEEENS4_5SM1004TMEM4LOAD26SM100_TMEM_LOAD_32dp32b16xENS4_13SM90_TMA_LOADENS13_INS14_ILi1ELi4ELi3EEES17_NSU_INS5_IJS18_S1R_EEENS5_IJS1R_SD_EEEEEEENS4_39AutoVectorizingCopyWithAssumedAlignmentILi128EEENS4_14SM90_TMA_STOREES2A_S2C_S2C_EEEvvEEEEvNT_6ParamsE,"ax",@progbits
	.align	128
.text._ZN7cutlass13device_kernelINS_4gemm6kernel13GemmUniversalIN4cute5tupleIJiiiiEEENS1_10collective13CollectiveMmaINS1_35MainloopSm100TmaUmmaWarpSpecializedILi7ELi2ELi4ENS5_IJNS4_1CILi2EEENSA_ILi4EEENSA_ILi1EEEEEEEENS5_IJNSA_ILi128EEESG_NSA_ILi64EEEEEENS_6half_tENS5_IJlSD_lEEESJ_NS5_IJSD_llEEENS4_8TiledMMAINS4_8MMA_AtomIJNS4_26SM100_MMA_F16BF16_2x1SM_SSISJ_SJ_fLi128ELi128ELNS4_4UMMA5MajorE0ELSQ_1ELNSP_7ScaleInE0ELSR_0EEEEEENS4_6LayoutINS5_IJSD_SD_SD_EEENS5_IJNSA_ILi0EEESW_SW_EEEEENS5_IJNS4_10UnderscoreESZ_SZ_EEEEENS4_28SM100_TMA_2SM_LOAD_MULTICASTENS4_14ComposedLayoutINS4_7SwizzleILi3ELi4ELi3EEENS4_18smem_ptr_flag_bitsILi16EEENSU_INS5_IJNSA_ILi8EEESH_EEENS5_IJSH_SD_EEEEEEEvNS4_8identityENS4_18SM100_TMA_2SM_LOADENS13_IS15_S17_NSU_INS5_IJSH_S18_EEENS5_IJSD_SH_EEEEEEEvS1D_EENS_8epilogue10collective18CollectiveEpilogueINS1K_23Sm100TmaWarpSpecializedILi4ELi2ELi16ELb1ELb0EEEJNS5_IJSH_SG_SH_EEENS5_IJNSU_ISH_SD_EENSU_INS5_IJNSA_ILi16EEESB_EEES1G_EEEEESJ_SK_SJ_SK_NS1K_6fusion15FusionCallbacksIS1O_NS1V_17LinearCombinationISJ_fSJ_fLNS_15FloatRoundStyleE2EEES1P_S1U_JEEENS4_5SM1004TMEM4LOAD26SM100_TMEM_LOAD_32dp32b16xENS4_13SM90_TMA_LOADENS13_INS14_ILi1ELi4ELi3EEES17_NSU_INS5_IJS18_S1R_EEENS5_IJS1R_SD_EEEEEEENS4_39AutoVectorizingCopyWithAssumedAlignmentILi128EEENS4_14SM90_TMA_STOREES2A_S2C_S2C_EEEvvEEEEvNT_6ParamsE:
        .type           _ZN7cutlass13device_kernelINS_4gemm6kernel13GemmUniversalIN4cute5tupleIJiiiiEEENS1_10collective13CollectiveMmaINS1_35MainloopSm100TmaUmmaWarpSpecializedILi7ELi2ELi4ENS5_IJNS4_1CILi2EEENSA_ILi4EEENSA_ILi1EEEEEEEENS5_IJNSA_ILi128EEESG_NSA_ILi64EEEEEENS_6half_tENS5_IJlSD_lEEESJ_NS5_IJSD_llEEENS4_8TiledMMAINS4_8MMA_AtomIJNS4_26SM100_MMA_F16BF16_2x1SM_SSISJ_SJ_fLi128ELi128ELNS4_4UMMA5MajorE0ELSQ_1ELNSP_7ScaleInE0ELSR_0EEEEEENS4_6LayoutINS5_IJSD_SD_SD_EEENS5_IJNSA_ILi0EEESW_SW_EEEEENS5_IJNS4_10UnderscoreESZ_SZ_EEEEENS4_28SM100_TMA_2SM_LOAD_MULTICASTENS4_14ComposedLayoutINS4_7SwizzleILi3ELi4ELi3EEENS4_18smem_ptr_flag_bitsILi16EEENSU_INS5_IJNSA_ILi8EEESH_EEENS5_IJSH_SD_EEEEEEEvNS4_8identityENS4_18SM100_TMA_2SM_LOADENS13_IS15_S17_NSU_INS5_IJSH_S18_EEENS5_IJSD_SH_EEEEEEEvS1D_EENS_8epilogue10collective18CollectiveEpilogueINS1K_23Sm100TmaWarpSpecializedILi4ELi2ELi16ELb1ELb0EEEJNS5_IJSH_SG_SH_EEENS5_IJNSU_ISH_SD_EENSU_INS5_IJNSA_ILi16EEESB_EEES1G_EEEEESJ_SK_SJ_SK_NS1K_6fusion15FusionCallbacksIS1O_NS1V_17LinearCombinationISJ_fSJ_fLNS_15FloatRoundStyleE2EEES1P_S1U_JEEENS4_5SM1004TMEM4LOAD26SM100_TMEM_LOAD_32dp32b16xENS4_13SM90_TMA_LOADENS13_INS14_ILi1ELi4ELi3EEES17_NSU_INS5_IJS18_S1R_EEENS5_IJS1R_SD_EEEEEEENS4_39AutoVectorizingCopyWithAssumedAlignmentILi128EEENS4_14SM90_TMA_STOREES2A_S2C_S2C_EEEvvEEEEvNT_6ParamsE,@function
        .size           _ZN7cutlass13device_kernelINS_4gemm6kernel13GemmUniversalIN4cute5tupleIJiiiiEEENS1_10collective13CollectiveMmaINS1_35MainloopSm100TmaUmmaWarpSpecializedILi7ELi2ELi4ENS5_IJNS4_1CILi2EEENSA_ILi4EEENSA_ILi1EEEEEEEENS5_IJNSA_ILi128EEESG_NSA_ILi64EEEEEENS_6half_tENS5_IJlSD_lEEESJ_NS5_IJSD_llEEENS4_8TiledMMAINS4_8MMA_AtomIJNS4_26SM100_MMA_F16BF16_2x1SM_SSISJ_SJ_fLi128ELi128ELNS4_4UMMA5MajorE0ELSQ_1ELNSP_7ScaleInE0ELSR_0EEEEEENS4_6LayoutINS5_IJSD_SD_SD_EEENS5_IJNSA_ILi0EEESW_SW_EEEEENS5_IJNS4_10UnderscoreESZ_SZ_EEEEENS4_28SM100_TMA_2SM_LOAD_MULTICASTENS4_14ComposedLayoutINS4_7SwizzleILi3ELi4ELi3EEENS4_18smem_ptr_flag_bitsILi16EEENSU_INS5_IJNSA_ILi8EEESH_EEENS5_IJSH_SD_EEEEEEEvNS4_8identityENS4_18SM100_TMA_2SM_LOADENS13_IS15_S17_NSU_INS5_IJSH_S18_EEENS5_IJSD_SH_EEEEEEEvS1D_EENS_8epilogue10collective18CollectiveEpilogueINS1K_23Sm100TmaWarpSpecializedILi4ELi2ELi16ELb1ELb0EEEJNS5_IJSH_SG_SH_EEENS5_IJNSU_ISH_SD_EENSU_INS5_IJNSA_ILi16EEESB_EEES1G_EEEEESJ_SK_SJ_SK_NS1K_6fusion15FusionCallbacksIS1O_NS1V_17LinearCombinationISJ_fSJ_fLNS_15FloatRoundStyleE2EEES1P_S1U_JEEENS4_5SM1004TMEM4LOAD26SM100_TMEM_LOAD_32dp32b16xENS4_13SM90_TMA_LOADENS13_INS14_ILi1ELi4ELi3EEES17_NSU_INS5_IJS18_S1R_EEENS5_IJS1R_SD_EEEEEEENS4_39AutoVectorizingCopyWithAssumedAlignmentILi128EEENS4_14SM90_TMA_STOREES2A_S2C_S2C_EEEvvEEEEvNT_6ParamsE,(.L_x_206 - _ZN7cutlass13device_kernelINS_4gemm6kernel13GemmUniversalIN4cute5tupleIJiiiiEEENS1_10collective13CollectiveMmaINS1_35MainloopSm100TmaUmmaWarpSpecializedILi7ELi2ELi4ENS5_IJNS4_1CILi2EEENSA_ILi4EEENSA_ILi1EEEEEEEENS5_IJNSA_ILi128EEESG_NSA_ILi64EEEEEENS_6half_tENS5_IJlSD_lEEESJ_NS5_IJSD_llEEENS4_8TiledMMAINS4_8MMA_AtomIJNS4_26SM100_MMA_F16BF16_2x1SM_SSISJ_SJ_fLi128ELi128ELNS4_4UMMA5MajorE0ELSQ_1ELNSP_7ScaleInE0ELSR_0EEEEEENS4_6LayoutINS5_IJSD_SD_SD_EEENS5_IJNSA_ILi0EEESW_SW_EEEEENS5_IJNS4_10UnderscoreESZ_SZ_EEEEENS4_28SM100_TMA_2SM_LOAD_MULTICASTENS4_14ComposedLayoutINS4_7SwizzleILi3ELi4ELi3EEENS4_18smem_ptr_flag_bitsILi16EEENSU_INS5_IJNSA_ILi8EEESH_EEENS5_IJSH_SD_EEEEEEEvNS4_8identityENS4_18SM100_TMA_2SM_LOADENS13_IS15_S17_NSU_INS5_IJSH_S18_EEENS5_IJSD_SH_EEEEEEEvS1D_EENS_8epilogue10collective18CollectiveEpilogueINS1K_23Sm100TmaWarpSpecializedILi4ELi2ELi16ELb1ELb0EEEJNS5_IJSH_SG_SH_EEENS5_IJNSU_ISH_SD_EENSU_INS5_IJNSA_ILi16EEESB_EEES1G_EEEEESJ_SK_SJ_SK_NS1K_6fusion15FusionCallbacksIS1O_NS1V_17LinearCombinationISJ_fSJ_fLNS_15FloatRoundStyleE2EEES1P_S1U_JEEENS4_5SM1004TMEM4LOAD26SM100_TMEM_LOAD_32dp32b16xENS4_13SM90_TMA_LOADENS13_INS14_ILi1ELi4ELi3EEES17_NSU_INS5_IJS18_S1R_EEENS5_IJS1R_SD_EEEEEEENS4_39AutoVectorizingCopyWithAssumedAlignmentILi128EEENS4_14SM90_TMA_STOREES2A_S2C_S2C_EEEvvEEEEvNT_6ParamsE)
        .other          _ZN7cutlass13device_kernelINS_4gemm6kernel13GemmUniversalIN4cute5tupleIJiiiiEEENS1_10collective13CollectiveMmaINS1_35MainloopSm100TmaUmmaWarpSpecializedILi7ELi2ELi4ENS5_IJNS4_1CILi2EEENSA_ILi4EEENSA_ILi1EEEEEEEENS5_IJNSA_ILi128EEESG_NSA_ILi64EEEEEENS_6half_tENS5_IJlSD_lEEESJ_NS5_IJSD_llEEENS4_8TiledMMAINS4_8MMA_AtomIJNS4_26SM100_MMA_F16BF16_2x1SM_SSISJ_SJ_fLi128ELi128ELNS4_4UMMA5MajorE0ELSQ_1ELNSP_7ScaleInE0ELSR_0EEEEEENS4_6LayoutINS5_IJSD_SD_SD_EEENS5_IJNSA_ILi0EEESW_SW_EEEEENS5_IJNS4_10UnderscoreESZ_SZ_EEEEENS4_28SM100_TMA_2SM_LOAD_MULTICASTENS4_14ComposedLayoutINS4_7SwizzleILi3ELi4ELi3EEENS4_18smem_ptr_flag_bitsILi16EEENSU_INS5_IJNSA_ILi8EEESH_EEENS5_IJSH_SD_EEEEEEEvNS4_8identityENS4_18SM100_TMA_2SM_LOADENS13_IS15_S17_NSU_INS5_IJSH_S18_EEENS5_IJSD_SH_EEEEEEEvS1D_EENS_8epilogue10collective18CollectiveEpilogueINS1K_23Sm100TmaWarpSpecializedILi4ELi2ELi16ELb1ELb0EEEJNS5_IJSH_SG_SH_EEENS5_IJNSU_ISH_SD_EENSU_INS5_IJNSA_ILi16EEESB_EEES1G_EEEEESJ_SK_SJ_SK_NS1K_6fusion15FusionCallbacksIS1O_NS1V_17LinearCombinationISJ_fSJ_fLNS_15FloatRoundStyleE2EEES1P_S1U_JEEENS4_5SM1004TMEM4LOAD26SM100_TMEM_LOAD_32dp32b16xENS4_13SM90_TMA_LOADENS13_INS14_ILi1ELi4ELi3EEES17_NSU_INS5_IJS18_S1R_EEENS5_IJS1R_SD_EEEEEEENS4_39AutoVectorizingCopyWithAssumedAlignmentILi128EEENS4_14SM90_TMA_STOREES2A_S2C_S2C_EEEvvEEEEvNT_6ParamsE,@"STO_CUDA_ENTRY STV_DEFAULT"
_ZN7cutlass13device_kernelINS_4gemm6kernel13GemmUniversalIN4cute5tupleIJiiiiEEENS1_10collective13CollectiveMmaINS1_35MainloopSm100TmaUmmaWarpSpecializedILi7ELi2ELi4ENS5_IJNS4_1CILi2EEENSA_ILi4EEENSA_ILi1EEEEEEEENS5_IJNSA_ILi128EEESG_NSA_ILi64EEEEEENS_6half_tENS5_IJlSD_lEEESJ_NS5_IJSD_llEEENS4_8TiledMMAINS4_8MMA_AtomIJNS4_26SM100_MMA_F16BF16_2x1SM_SSISJ_SJ_fLi128ELi128ELNS4_4UMMA5MajorE0ELSQ_1ELNSP_7ScaleInE0ELSR_0EEEEEENS4_6LayoutINS5_IJSD_SD_SD_EEENS5_IJNSA_ILi0EEESW_SW_EEEEENS5_IJNS4_10UnderscoreESZ_SZ_EEEEENS4_28SM100_TMA_2SM_LOAD_MULTICASTENS4_14ComposedLayoutINS4_7SwizzleILi3ELi4ELi3EEENS4_18smem_ptr_flag_bitsILi16EEENSU_INS5_IJNSA_ILi8EEESH_EEENS5_IJSH_SD_EEEEEEEvNS4_8identityENS4_18SM100_TMA_2SM_LOADENS13_IS15_S17_NSU_INS5_IJSH_S18_EEENS5_IJSD_SH_EEEEEEEvS1D_EENS_8epilogue10collective18CollectiveEpilogueINS1K_23Sm100TmaWarpSpecializedILi4ELi2ELi16ELb1ELb0EEEJNS5_IJSH_SG_SH_EEENS5_IJNSU_ISH_SD_EENSU_INS5_IJNSA_ILi16EEESB_EEES1G_EEEEESJ_SK_SJ_SK_NS1K_6fusion15FusionCallbacksIS1O_NS1V_17LinearCombinationISJ_fSJ_fLNS_15FloatRoundStyleE2EEES1P_S1U_JEEENS4_5SM1004TMEM4LOAD26SM100_TMEM_LOAD_32dp32b16xENS4_13SM90_TMA_LOADENS13_INS14_ILi1ELi4ELi3EEES17_NSU_INS5_IJS18_S1R_EEENS5_IJS1R_SD_EEEEEEENS4_39AutoVectorizingCopyWithAssumedAlignmentILi128EEENS4_14SM90_TMA_STOREES2A_S2C_S2C_EEEvvEEEEvNT_6ParamsE:
[----:B------:R-:W1:Y:S01]  /*0000*/  LDC R1, c[0x0][0x37c] ;  /* 0x0000df00ff017b82 */ /* 0x000e620000000800 */
[----:B------:R-:W2:Y:S01]  /*0010*/  S2R R61, SR_TID.X ;  /* 0x00000000003d7919 */ /* 0x000ea20000002100 */
[----:B------:R-:W3:Y:S06]  /*0020*/  LDCU.64 UR8, c[0x0][0x890] ;  /* 0x00011200ff0877ac */ /* 0x000eec0008000a00 */
[----:B------:R-:W4:Y:S01]  /*0030*/  S2UR UR47, SR_CgaCtaId ;  /* 0x00000000002f79c3 */ /* 0x000f220000008800 */
[----:B------:R-:W-:Y:S02]  /*0040*/  PRMT R50, RZ, 0x7610, R50 ;  /* 0x00007610ff327816 */ /* 0x000fe40000000032 */
[----:B------:R-:W-:-:S02]  /*0050*/  ELECT P0, URZ, PT ;  /* 0x0000000000ff782f */ /* 0x000fc40003800000 */
[----:B---3--:R-:W-:-:S04]  /*0060*/  ISETP.NE.U32.AND P1, PT, RZ, UR8, PT ;  /* 0x00000008ff007c0c */ /* 0x008fc8000bf25070 */
[----:B------:R-:W-:Y:S01]  /*0070*/  ISETP.NE.AND.EX P2, PT, RZ, UR9, PT, P1 ;  /* 0x00000009ff007c0c */ /* 0x000fe2000bf45310 */
[----:B----4-:R-:W-:Y:S02]  /*0080*/  ULOP3.LUT UR48, UR47, 0x1, URZ, 0xc0, !UPT ;  /* 0x000000012f307892 */ /* 0x010fe4000f8ec0ff */
[----:B------:R-:W-:Y:S01]  /*0090*/  ULOP3.LUT UR49, UR47, 0x1, URZ, 0x3c, !UPT ;  /* 0x000000012f317892 */ /* 0x000fe2000f8e3cff */
[----:B--2---:R-:W-:-:S05]  /*00a0*/  SHF.R.U32.HI R51, RZ, 0x5, R61 ;  /* 0x00000005ff337819 */ /* 0x004fca000001163d */
[----:B------:R-:W2:Y:S02]  /*00b0*/  SHFL.IDX PT, R0, R51, RZ, 0x1f ;  /* 0x00001fff33007589 */ /* 0x000ea400000e0000 */
[----:B--2---:R-:W-:Y:S02]  /*00c0*/  R2UR UR23, R0 ;  /* 0x00000000001772ca */ /* 0x004fe400000e0000 */
[----:B-1----:R-:W-:Y:S05]  /*00d0*/  @P2 BRA `(.L_x_0) ;  /* 0x0000000000302947 */ /* 0x002fea0003800000 */
[----:B------:R-:W1:Y:S02]  /*00e0*/  LDCU.64 UR4, c[0x0][0x888] ;  /* 0x00011100ff0477ac */ /* 0x000e640008000a00 */
[----:B-1----:R-:W-:-:S04]  /*00f0*/  UISETP.NE.U32.AND UP0, UPT, UR4, URZ, UPT ;  /* 0x000000ff0400728c */ /* 0x002fc8000bf05070 */
[----:B------:R-:W-:-:S09]  /*0100*/  UISETP.NE.AND.EX UP0, UPT, UR5, URZ, UPT, UP0 ;  /* 0x000000ff0500728c */ /* 0x000fd2000bf05300 */
[----:B------:R-:W-:Y:S05]  /*0110*/  BRA.U !UP0, `(.L_x_1) ;  /* 0x0000000108147547 */ /* 0x000fea000b800000 */
[----:B------:R-:W1:Y:S01]  /*0120*/  LDC.64 R2, c[0x0][0x888] ;  /* 0x00022200ff027b82 */ /* 0x000e620000000a00 */
[----:B------:R-:W1:Y:S02]  /*0130*/  LDCU.64 UR4, c[0x0][0x358] ;  /* 0x00006b00ff0477ac */ /* 0x000e640008000a00 */
[----:B-1----:R1:W5:Y:S01]  /*0140*/  LDG.E R27, desc[UR4][R2.64] ;  /* 0x00000004021b7981 */ /* 0x002362000c1e1900 */
[----:B------:R-:W-:Y:S01]  /*0150*/  HFMA2 R50, -RZ, RZ, 0, 5.9604644775390625e-08 ;  /* 0x00000001ff327431 */ /* 0x000fe200000001ff */
[----:B------:R-:W-:Y:S05]  /*0160*/  BRA `(.L_x_0) ;  /* 0x00000000000c7947 */ /* 0x000fea0003800000 */
.L_x_1:
[----:B------:R-:W1:Y:S01]  /*0170*/  LDCU UR4, c[0x0][0x880] ;  /* 0x00011000ff0477ac */ /* 0x000e620008000800 */
[----:B------:R-:W-:Y:S01]  /*0180*/  HFMA2 R50, -RZ, RZ, 0, 5.9604644775390625e-08 ;  /* 0x00000001ff327431 */ /* 0x000fe200000001ff */
[----:B-1----:R-:W-:-:S07]  /*0190*/  MOV R27, UR4 ;  /* 0x00000004001b7c02 */ /* 0x002fce0008000f00 */
.L_x_0:
[----:B------:R-:W2:Y:S02]  /*01a0*/  LDCU.64 UR4, c[0x0][0x8b0] ;  /* 0x00011600ff0477ac */ /* 0x000ea40008000a00 */
[----:B--2---:R-:W-:-:S04]  /*01b0*/  UISETP.NE.U32.AND UP0, UPT, UR4, URZ, UPT ;  /* 0x000000ff0400728c */ /* 0x004fc8000bf05070 */
[----:B------:R-:W-:-:S09]  /*01c0*/  UISETP.NE.AND.EX UP0, UPT, UR5, URZ, UPT, UP0 ;  /* 0x000000ff0500728c */ /* 0x000fd2000bf05300 */
[----:B------:R-:W-:Y:S05]  /*01d0*/  BRA.U UP0, `(.L_x_2) ;  /* 0x0000000100287547 */ /* 0x000fea000b800000 */
[----:B------:R-:W2:Y:S02]  /*01e0*/  LDCU.64 UR4, c[0x0][0x8a8] ;  /* 0x00011500ff0477ac */ /* 0x000ea40008000a00 */
[----:B--2---:R-:W-:-:S04]  /*01f0*/  UISETP.NE.U32.AND UP0, UPT, UR4, URZ, UPT ;  /* 0x000000ff0400728c */ /* 0x004fc8000bf05070 */
[----:B------:R-:W-:-:S09]  /*0200*/  UISETP.NE.AND.EX UP0, UPT, UR5, URZ, UPT, UP0 ;  /* 0x000000ff0500728c */ /* 0x000fd2000bf05300 */
[----:B------:R-:W-:Y:S05]  /*0210*/  BRA.U !UP0, `(.L_x_3) ;  /* 0x0000000108107547 */ /* 0x000fea000b800000 */
[----:B------:R-:W2:Y:S01]  /*0220*/  LDC.64 R24, c[0x0][0x8a8] ;  /* 0x00022a00ff187b82 */ /* 0x000ea20000000a00 */
[----:B------:R-:W2:Y:S02]  /*0230*/  LDCU.64 UR4, c[0x0][0x358] ;  /* 0x00006b00ff0477ac */ /* 0x000ea40008000a00 */
[----:B--2---:R2:W5:Y:S01]  /*0240*/  LDG.E R24, desc[UR4][R24.64] ;  /* 0x0000000418187981 */ /* 0x004562000c1e1900 */
[----:B------:R-:W-:Y:S05]  /*0250*/  BRA `(.L_x_2) ;  /* 0x0000000000087947 */ /* 0x000fea0003800000 */
.L_x_3:
[----:B------:R-:W2:Y:S02]  /*0260*/  LDCU UR4, c[0x0][0x8a0] ;  /* 0x00011400ff0477ac */ /* 0x000ea40008000800 */
[----:B--2---:R-:W-:Y:S02]  /*0270*/  MOV R24, UR4 ;  /* 0x0000000400187c02 */ /* 0x004fe40008000f00 */
.L_x_2:
[----:B------:R-:W-:Y:S01]  /*0280*/  IMAD.U32 R0, RZ, RZ, UR23 ;  /* 0x00000017ff007e24 */ /* 0x000fe2000f8e00ff */
[----:B------:R-:W-:Y:S04]  /*0290*/  BSSY.RECONVERGENT B0, `(.L_x_4) ;  /* 0x000000c000007945 */ /* 0x000fe80003800200 */
[C---:B------:R-:W-:Y:S02]  /*02a0*/  ISETP.NE.OR P3, PT, R0.reuse, 0x1, !P0 ;  /* 0x000000010000780c */ /* 0x040fe40004765670 */
[----:B------:R-:W-:-:S11]  /*02b0*/  ISETP.NE.OR P2, PT, R0, 0x3, !P0 ;  /* 0x000000030000780c */ /* 0x000fd60004745670 */
[----:B------:R-:W-:Y:S05]  /*02c0*/  @P3 BRA `(.L_x_5) ;  /* 0x0000000000203947 */ /* 0x000fea0003800000 */
[----:B------:R-:W3:Y:S02]  /*02d0*/  LDCU.64 UR4, c[0x0][0x348] ;  /* 0x00006900ff0477ac */ /* 0x000ee40008000a00 */
[----:B---3--:R-:W-:Y:S02]  /*02e0*/  UIADD3 UR6, UP1, UPT, UR4, 0x80, URZ ;  /* 0x0000008004067890 */ /* 0x008fe4000ff3e0ff */
[----:B------:R-:W-:Y:S02]  /*02f0*/  UIADD3 UR4, UP0, UPT, UR4, 0x180, URZ ;  /* 0x0000018004047890 */ /* 0x000fe4000ff1e0ff */
[----:B------:R-:W-:Y:S02]  /*0300*/  UIADD3.X UR7, UPT, UPT, URZ, UR5, URZ, UP1, !UPT ;  /* 0x00000005ff077290 */ /* 0x000fe40008ffe4ff */
[----:B------:R-:W-:-:S07]  /*0310*/  UIADD3.X UR5, UPT, UPT, URZ, UR5, URZ, UP0, !UPT ;  /* 0x00000005ff057290 */ /* 0x000fce00087fe4ff */
[----:B------:R3:W-:Y:S02]  /*0320*/  UTMACCTL.PF [UR6] ;  /* 0x00000000060079b9 */ /* 0x0007e40008040000 */
[----:B------:R3:W-:Y:S02]  /*0330*/  UTMACCTL.PF [UR4] ;  /* 0x00000000040079b9 */ /* 0x0007e40008040000 */
[----:B---3--:R-:W-:Y:S01]  /*0340*/  NOP ;  /* 0x0000000000007918 */ /* 0x008fe20000000000 */
.L_x_5:
[----:B------:R-:W-:Y:S05]  /*0350*/  BSYNC.RECONVERGENT B0 ;  /* 0x0000000000007941 */ /* 0x000fea0003800200 */
.L_x_4:
[----:B------:R-:W-:Y:S04]  /*0360*/  BSSY.RECONVERGENT B0, `(.L_x_6) ;  /* 0x000000a000007945 */ /* 0x000fe80003800200 */
        /* <DEDUP_REMOVED lines=9> */
.L_x_7:
[----:B------:R-:W-:Y:S05]  /*0400*/  BSYNC.RECONVERGENT B0 ;  /* 0x0000000000007941 */ /* 0x000fea0003800200 */
.L_x_6:
[----:B------:R-:W3:Y:S01]  /*0410*/  LDCU.64 UR4, c[0x0][0x888] ;  /* 0x00011100ff0477ac */ /* 0x000ee20008000a00 */
[----:B------:R-:W-:Y:S01]  /*0420*/  ISETP.NE.AND.EX P1, PT, RZ, UR9, PT, P1 ;  /* 0x00000009ff007c0c */ /* 0x000fe2000bf25310 */
[----:B------:R-:W-:Y:S01]  /*0430*/  UPLOP3.LUT UP4, UPT, UPT, UPT, UPT, 0x80, 0x8 ;  /* 0x000000000008789c */ /* 0x000fe20003f8f070 */
[----:B---3--:R-:W-:-:S04]  /*0440*/  ISETP.NE.U32.AND P2, PT, RZ, UR4, PT ;  /* 0x00000004ff007c0c */ /* 0x008fc8000bf45070 */
[----:B------:R-:W-:-:S13]  /*0450*/  ISETP.NE.AND.EX P2, PT, RZ, UR5, PT, P2 ;  /* 0x00000005ff007c0c */ /* 0x000fda000bf45320 */
[----:B------:R-:W-:Y:S05]  /*0460*/  @P2 BRA P1, `(.L_x_8) ;  /* 0x0000000000282947 */ /* 0x000fea0000800000 */
[----:B------:R-:W-:Y:S01]  /*0470*/  UISETP.NE.U32.AND UP0, UPT, UR8, URZ, UPT ;  /* 0x000000ff0800728c */ /* 0x000fe2000bf05070 */
[----:B-----5:R-:W-:Y:S01]  /*0480*/  FSETP.NEU.AND P1, PT, R27, RZ, PT ;  /* 0x000000ff1b00720b */ /* 0x020fe20003f2d000 */
[----:B------:R-:W-:Y:S02]  /*0490*/  UISETP.NE.U32.AND UP2, UPT, UR4, URZ, UPT ;  /* 0x000000ff0400728c */ /* 0x000fe4000bf45070 */
[----:B------:R-:W-:Y:S02]  /*04a0*/  UISETP.NE.AND.EX UP1, UPT, UR9, URZ, UPT, UP0 ;  /* 0x000000ff0900728c */ /* 0x000fe4000bf25300 */
[----:B------:R-:W-:-:S04]  /*04b0*/  UISETP.NE.AND.EX UP0, UPT, UR5, URZ, UPT, UP2 ;  /* 0x000000ff0500728c */ /* 0x000fc8000bf05320 */
[----:B------:R-:W-:-:S04]  /*04c0*/  USEL UR4, URZ, 0xffffffff, UP0 ;  /* 0xffffffffff047887 */ /* 0x000fc80008000000 */
[----:B------:R-:W-:Y:S01]  /*04d0*/  VOTEU.ANY UP0, P1 ;  /* 0x0000000000ff7886 */ /* 0x000fe20000800100 */
[----:B------:R-:W-:-:S04]  /*04e0*/  @!UP1 USEL UR4, URZ, 0xffffffff, UP0 ;  /* 0xffffffffff049887 */ /* 0x000fc80008000000 */
[----:B------:R-:W-:-:S04]  /*04f0*/  ULOP3.LUT UR4, UR4, 0x1, URZ, 0xc0, !UPT ;  /* 0x0000000104047892 */ /* 0x000fc8000f8ec0ff */
[----:B------:R-:W-:-:S11]  /*0500*/  UISETP.NE.U32.AND UP4, UPT, UR4, 0x1, UPT ;  /* 0x000000010400788c */ /* 0x000fd6000bf85070 */
.L_x_8:
[----:B------:R-:W3:Y:S01]  /*0510*/  SHFL.IDX PT, R0, R51, RZ, 0x1f ;  /* 0x00001fff33007589 */ /* 0x000ee200000e0000 */
[----:B------:R-:W-:-:S04]  /*0520*/  UISETP.NE.AND UP0, UPT, UR23, 0x2, UPT ;  /* 0x000000021700788c */ /* 0x000fc8000bf05270 */
[----:B------:R-:W-:Y:S02]  /*0530*/  UISETP.EQ.AND UP1, UPT, UR48, URZ, !UP0 ;  /* 0x000000ff3000728c */ /* 0x000fe4000c722270 */
[----:B------:R-:W-:-:S04]  /*0540*/  USEL UR46, URZ, 0x1, UP0 ;  /* 0x00000001ff2e7887 */ /* 0x000fc80008000000 */
[----:B------:R-:W-:Y:S02]  /*0550*/  PLOP3.LUT P3, PT, P0, PT, UP1, 0x80, 0x8 ;  /* 0x000000000008781c */ /* 0x000fe4000076f018 */
[----:B---3--:R-:W-:-:S13]  /*0560*/  ISETP.NE.AND P1, PT, R0, RZ, PT ;  /* 0x000000ff0000720c */ /* 0x008fda0003f25270 */
[----:B------:R-:W-:Y:S05]  /*0570*/  @P1 BRA `(.L_x_9) ;  /* 0x00000000006c1947 */ /* 0x000fea0003800000 */
[----:B------:R-:W-:Y:S01]  /*0580*/  UMOV UR4, 0x400 ;  /* 0x0000040000047882 */ /* 0x000fe20000000000 */
[----:B------:R-:W-:Y:S01]  /*0590*/  UMOV UR8, 0x1 ;  /* 0x0000000100087882 */ /* 0x000fe20000000000 */
[----:B------:R-:W-:Y:S01]  /*05a0*/  UMOV UR6, 0x4 ;  /* 0x0000000400067882 */ /* 0x000fe20000000000 */
[----:B------:R-:W-:Y:S02]  /*05b0*/  ULEA UR4, UR47, UR4, 0x18 ;  /* 0x000000042f047291 */ /* 0x000fe4000f8ec0ff */
[----:B------:R-:W-:-:S04]  /*05c0*/  UIADD3 UR8, UPT, UPT, -UR8, 0x100000, URZ ;  /* 0x0010000008087890 */ /* 0x000fc8000fffe1ff */
[----:B------:R-:W-:Y:S02]  /*05d0*/  USHF.L.U32 UR9, UR8, 0xb, URZ ;  /* 0x0000000b08097899 */ /* 0x000fe400080006ff */
[----:B------:R-:W-:Y:S02]  /*05e0*/  USHF.L.U32 UR8, UR8, 0x1, URZ ;  /* 0x0000000108087899 */ /* 0x000fe400080006ff */
[----:B------:R-:W-:-:S04]  /*05f0*/  UIADD3 UR6, UPT, UPT, -UR6, 0x100000, URZ ;  /* 0x0010000006067890 */ /* 0x000fc8000fffe1ff */
[----:B------:R-:W-:Y:S02]  /*0600*/  USHF.L.U32 UR7, UR6, 0xb, URZ ;  /* 0x0000000b06077899 */ /* 0x000fe400080006ff */
[----:B------:R-:W-:Y:S01]  /*0610*/  USHF.L.U32 UR6, UR6, 0x1, URZ ;  /* 0x0000000106067899 */ /* 0x000fe200080006ff */
[----:B------:R-:W-:Y:S01]  /*0620*/  ELECT P1, URZ, PT ;  /* 0x0000000000ff782f */ /* 0x000fe20003820000 */
[----:B------:R-:W3:Y:S02]  /*0630*/  FENCE.VIEW.ASYNC.S ;  /* 0x00000000000073c6 */ /* 0x000ee40000000000 */
[----:B---3--:R3:W4:Y:S08]  /*0640*/  SYNCS.EXCH.64 URZ, [UR4], UR8 ;  /* 0x0000000804ff75b2 */ /* 0x0087300008000100 */
[----:B------:R3:W1:Y:S01]  /*0650*/  SYNCS.EXCH.64 URZ, [UR4+0x38], UR6 ;  /* 0x0000380604ff75b2 */ /* 0x0006620008000100 */
        /* <DEDUP_REMOVED lines=12> */
[----:B------:R-:W-:Y:S01]  /*0720*/  NOP ;  /* 0x0000000000007918 */ /* 0x000fe20000000000 */
.L_x_9:
[----:B------:R-:W2:Y:S01]  /*0730*/  SHFL.IDX PT, R0, R51, RZ, 0x1f ;  /* 0x00001fff33007589 */ /* 0x000ea200000e0000 */
[----:B------:R-:W-:Y:S01]  /*0740*/  NOP ;  /* 0x0000000000007918 */ /* 0x000fe20000000000 */
[----:B--2---:R-:W-:-:S13]  /*0750*/  ISETP.NE.AND P1, PT, R0, 0x1, PT ;  /* 0x000000010000780c */ /* 0x004fda0003f25270 */
[----:B------:R-:W-:Y:S05]  /*0760*/  @P1 BRA `(.L_x_10) ;  /* 0x0000000000541947 */ /* 0x000fea0003800000 */
[----:B---3--:R-:W-:Y:S01]  /*0770*/  UMOV UR4, 0x400 ;  /* 0x0000040000047882 */ /* 0x008fe20000000000 */
        /* <DEDUP_REMOVED lines=10> */
[----:B------:R-:W2:Y:S02]  /*0820*/  FENCE.VIEW.ASYNC.S ;  /* 0x00000000000073c6 */ /* 0x000ea40000000000 */
[----:B--2---:R2:W3:Y:S08]  /*0830*/  SYNCS.EXCH.64 URZ, [UR4+0x70], UR8 ;  /* 0x0000700804ff75b2 */ /* 0x0044f00008000100 */
        /* <DEDUP_REMOVED lines=8> */
.L_x_10:
[----:B------:R-:W4:Y:S01]  /*08c0*/  SHFL.IDX PT, R0, R51, RZ, 0x1f ;  /* 0x00001fff33007589 */ /* 0x000f2200000e0000 */
[----:B------:R-:W-:Y:S01]  /*08d0*/  NOP ;  /* 0x0000000000007918 */ /* 0x000fe20000000000 */
[----:B----4-:R-:W-:-:S13]  /*08e0*/  ISETP.NE.AND P1, PT, R0, 0x3, PT ;  /* 0x000000030000780c */ /* 0x010fda0003f25270 */
[----:B------:R-:W-:Y:S05]  /*08f0*/  @P1 BRA `(.L_x_11) ;  /* 0x00000000002c1947 */ /* 0x000fea0003800000 */
[----:B--23--:R-:W-:Y:S01]  /*0900*/  UMOV UR6, 0x400 ;  /* 0x0000040000067882 */ /* 0x00cfe20000000000 */
[----:B------:R-:W-:Y:S01]  /*0910*/  UMOV UR4, 0x20 ;  /* 0x0000002000047882 */ /* 0x000fe20000000000 */
[----:B------:R-:W-:Y:S02]  /*0920*/  ULEA UR6, UR47, UR6, 0x18 ;  /* 0x000000062f067291 */ /* 0x000fe4000f8ec0ff */
[----:B------:R-:W-:-:S04]  /*0930*/  UIADD3 UR4, UPT, UPT, -UR4, 0x100000, URZ ;  /* 0x0010000004047890 */ /* 0x000fc8000fffe1ff */
[----:B------:R-:W-:Y:S02]  /*0940*/  USHF.L.U32 UR5, UR4, 0xb, URZ ;  /* 0x0000000b04057899 */ /* 0x000fe400080006ff */
[----:B------:R-:W-:Y:S01]  /*0950*/  USHF.L.U32 UR4, UR4, 0x1, URZ ;  /* 0x0000000104047899 */ /* 0x000fe200080006ff */
[----:B------:R-:W-:Y:S01]  /*0960*/  ELECT P1, URZ, PT ;  /* 0x0000000000ff782f */ /* 0x000fe20003820000 */
[----:B------:R-:W2:Y:S10]  /*0970*/  FENCE.VIEW.ASYNC.S ;  /* 0x00000000000073c6 */ /* 0x000eb40000000000 */
[----:B--2---:R4:W2:Y:S01]  /*0980*/  SYNCS.EXCH.64 URZ, [UR6+0xb0], UR4 ;  /* 0x0000b00406ff75b2 */ /* 0x0048a20008000100 */
[----:B------:R4:W3:Y:S02]  /*0990*/  SYNCS.EXCH.64 URZ, [UR6+0xb8], UR4 ;  /* 0x0000b80406ff75b2 */ /* 0x0008e40008000100 */
[----:B----4-:R-:W-:Y:S01]  /*09a0*/  NOP ;  /* 0x0000000000007918 */ /* 0x010fe20000000000 */
.L_x_11:
[----:B------:R-:W4:Y:S01]  /*09b0*/  SHFL.IDX PT, R0, R51, RZ, 0x1f ;  /* 0x00001fff33007589 */ /* 0x000f2200000e0000 */
[----:B------:R-:W-:Y:S01]  /*09c0*/  NOP ;  /* 0x0000000000007918 */ /* 0x000fe20000000000 */
[----:B----4-:R-:W-:-:S13]  /*09d0*/  ISETP.NE.AND P1, PT, R0, 0x4, PT ;  /* 0x000000040000780c */ /* 0x010fda0003f25270 */
[----:B------:R-:W-:Y:S05]  /*09e0*/  @P1 BRA `(.L_x_12) ;  /* 0x0000000000481947 */ /* 0x000fea0003800000 */
[----:B--23--:R-:W-:Y:S01]  /*09f0*/  UMOV UR4, 0x720 ;  /* 0x0000072000047882 */ /* 0x00cfe20000000000 */
[----:B------:R-:W-:Y:S01]  /*0a00*/  UMOV UR6, 0x400 ;  /* 0x0000040000067882 */ /* 0x000fe20000000000 */
[----:B------:R-:W-:Y:S01]  /*0a10*/  USEL UR4, UR4, 0x620, UP4 ;  /* 0x0000062004047887 */ /* 0x000fe2000a000000 */
        /* <DEDUP_REMOVED lines=10> */
[----:B--2---:R4:W2:Y:S08]  /*0ac0*/  SYNCS.EXCH.64 URZ, [UR6+0xc0], UR8 ;  /* 0x0000c00806ff75b2 */ /* 0x0048b00008000100 */
[----:B------:R4:W3:Y:S01]  /*0ad0*/  SYNCS.EXCH.64 URZ, [UR6+0xd0], UR4 ;  /* 0x0000d00406ff75b2 */ /* 0x0008e20008000100 */
[----:B------:R4:W1:Y:S01]  /*0ae0*/  SYNCS.EXCH.64 URZ, [UR6+0xc8], UR8 ;  /* 0x0000c80806ff75b2 */ /* 0x0008620008000100 */
[----:B------:R4:W1:Y:S02]  /*0af0*/  SYNCS.EXCH.64 URZ, [UR6+0xd8], UR4 ;  /* 0x0000d80406ff75b2 */ /* 0x0008640008000100 */
[----:B----4-:R-:W-:Y:S01]  /*0b00*/  NOP ;  /* 0x0000000000007918 */ /* 0x010fe20000000000 */
.L_x_12:
[----:B------:R-:W4:Y:S01]  /*0b10*/  SHFL.IDX PT, R0, R51, RZ, 0x1f ;  /* 0x00001fff33007589 */ /* 0x000f2200000e0000 */
[----:B------:R-:W-:Y:S01]  /*0b20*/  NOP ;  /* 0x0000000000007918 */ /* 0x000fe20000000000 */
[----:B----4-:R-:W-:-:S13]  /*0b30*/  ISETP.NE.AND P1, PT, R0, 0x5, PT ;  /* 0x000000050000780c */ /* 0x010fda0003f25270 */
[----:B------:R-:W-:Y:S05]  /*0b40*/  @P1 BRA `(.L_x_13) ;  /* 0x0000000000541947 */ /* 0x000fea0003800000 */
[----:B--23--:R-:W-:Y:S01]  /*0b50*/  UMOV UR4, 0x400 ;  /* 0x0000040000047882 */ /* 0x00cfe20000000000 */
        /* <DEDUP_REMOVED lines=14> */
[----:B------:R4:W1:Y:S01]  /*0c40*/  SYNCS.EXCH.64 URZ, [UR4+0x108], UR8 ;  /* 0x0001080804ff75b2 */ /* 0x0008620008000100 */
[----:B------:R4:W1:Y:S01]  /*0c50*/  SYNCS.EXCH.64 URZ, [UR4+0xf0], UR6 ;  /* 0x0000f00604ff75b2 */ /* 0x0008620008000100 */
[----:B------:R4:W1:Y:S01]  /*0c60*/  SYNCS.EXCH.64 URZ, [UR4+0x110], UR8 ;  /* 0x0001100804ff75b2 */ /* 0x0008620008000100 */
[----:B------:R4:W1:Y:S01]  /*0c70*/  SYNCS.EXCH.64 URZ, [UR4+0xf8], UR6 ;  /* 0x0000f80604ff75b2 */ /* 0x0008620008000100 */
[----:B------:R4:W1:Y:S02]  /*0c80*/  SYNCS.EXCH.64 URZ, [UR4+0x118], UR8 ;  /* 0x0001180804ff75b2 */ /* 0x0008640008000100 */
[----:B----4-:R-:W-:Y:S01]  /*0c90*/  NOP ;  /* 0x0000000000007918 */ /* 0x010fe20000000000 */
.L_x_13:
[----:B------:R-:W4:Y:S01]  /*0ca0*/  SHFL.IDX PT, R0, R51, RZ, 0x1f ;  /* 0x00001fff33007589 */ /* 0x000f2200000e0000 */
[----:B------:R-:W-:Y:S01]  /*0cb0*/  ISETP.NE.OR P0, PT, RZ, UR23, !P0 ;  /* 0x00000017ff007c0c */ /* 0x000fe2000c705670 */
        /* <DEDUP_REMOVED lines=12> */
[----:B------:R4:W3:Y:S01]  /*0d80*/  SYNCS.EXCH.64 URZ, [UR4+0x130], UR6 ;  /* 0x0001300604ff75b2 */ /* 0x0008e20008000100 */
[----:B------:R4:W1:Y:S01]  /*0d90*/  SYNCS.EXCH.64 URZ, [UR4+0x128], UR6 ;  /* 0x0001280604ff75b2 */ /* 0x0008620008000100 */
[----:B------:R4:W1:Y:S02]  /*0da0*/  SYNCS.EXCH.64 URZ, [UR4+0x138], UR6 ;  /* 0x0001380604ff75b2 */ /* 0x0008640008000100 */
[----:B----4-:R-:W-:Y:S01]  /*0db0*/  NOP ;  /* 0x0000000000007918 */ /* 0x010fe20000000000 */
.L_x_14:
[----:B------:R-:W-:Y:S01]  /*0dc0*/  VOTEU.ALL UP0, P0 ;  /* 0x0000000000ff7886 */ /* 0x000fe20000000000 */
[----:B--23--:R-:W-:Y:S01]  /*0dd0*/  UMOV UR4, 0x20 ;  /* 0x0000002000047882 */ /* 0x00cfe20000000000 */
[----:B------:R-:W2:Y:S01]  /*0de0*/  LDCU UR7, c[0x0][0x36c] ;  /* 0x00006d80ff0777ac */ /* 0x000ea20008000800 */
[----:B------:R-:W-:Y:S01]  /*0df0*/  NOP ;  /* 0x0000000000007918 */ /* 0x000fe20000000000 */
[----:B------:R-:W-:Y:S01]  /*0e00*/  LOP3.LUT R0, R61, 0x1f, RZ, 0xc0, !PT ;  /* 0x0000001f3d007812 */ /* 0x000fe200078ec0ff */
[----:B------:R-:W-:Y:S01]  /*0e10*/  @!UP0 UMOV UR6, 0x400 ;  /* 0x0000040000068882 */ /* 0x000fe20000000000 */
[----:B------:R-:W-:-:S04]  /*0e20*/  @!UP0 UIADD3 UR4, UPT, UPT, -UR4, 0x100000, URZ ;  /* 0x0010000004048890 */ /* 0x000fc8000fffe1ff */
[----:B------:R-:W-:Y:S02]  /*0e30*/  @!UP0 USHF.L.U32 UR5, UR4, 0xb, URZ ;  /* 0x0000000b04058899 */ /* 0x000fe400080006ff */
[----:B------:R-:W-:Y:S02]  /*0e40*/  @!UP0 USHF.L.U32 UR4, UR4, 0x1, URZ ;  /* 0x0000000104048899 */ /* 0x000fe400080006ff */
[----:B------:R-:W-:Y:S01]  /*0e50*/  @!UP0 ULEA UR6, UR47, UR6, 0x18 ;  /* 0x000000062f068291 */ /* 0x000fe2000f8ec0ff */
[----:B------:R-:W-:Y:S01]  /*0e60*/  VOTEU.ALL UP0, P0 ;  /* 0x0000000000ff7886 */ /* 0x000fe20000000000 */
[----:B------:R-:W-:Y:S02]  /*0e70*/  UISETP.NE.AND UP5, UPT, UR23, URZ, UPT ;  /* 0x000000ff1700728c */ /* 0x000fe4000bfa5270 */
[----:B--2---:R-:W-:Y:S01]  /*0e80*/  UISETP.EQ.U32.AND UP6, UPT, UR7, 0x1, UPT ;  /* 0x000000010700788c */ /* 0x004fe2000bfc2070 */
[----:B------:R-:W2:Y:S07]  /*0e90*/  FENCE.VIEW.ASYNC.S ;  /* 0x00000000000073c6 */ /* 0x000eae0000000000 */
[----:B--2---:R2:W3:Y:S01]  /*0ea0*/  @!UP0 SYNCS.EXCH.64 URZ, [UR6+0x140], UR4 ;  /* 0x0001400406ff85b2 */ /* 0x0044e20008000100 */
[----:B------:R-:W-:Y:S05]  /*0eb0*/  BRA.U !UP6, `(.L_x_15) ;  /* 0x000000010e087547 */ /* 0x000fea000b800000 */
[----:B-1-3--:R-:W-:Y:S01]  /*0ec0*/  UCGABAR_ARV ;  /* 0x00000000000079c7 */ /* 0x00afe20008000000 */
[----:B------:R-:W-:Y:S05]  /*0ed0*/  BRA `(.L_x_16) ;  /* 0x0000000000047947 */ /* 0x000fea0003800000 */
.L_x_15:
[----:B-1-3--:R-:W-:Y:S01]  /*0ee0*/  NOP ;  /* 0x0000000000007918 */ /* 0x00afe20000000000 */
.L_x_16:
[----:B------:R-:W1:Y:S01]  /*0ef0*/  S2UR UR24, SR_CTAID.X ;  /* 0x00000000001879c3 */ /* 0x000e620000002500 */
[----:B------:R-:W-:-:S05]  /*0f00*/  CS2R.32 R52, SR_CgaSize ;  /* 0x0000000000347805 */ /* 0x000fca0000008a00 */
[----:B------:R-:W-:-:S05]  /*0f10*/  IMAD R52, R52, -0xa0, RZ ;  /* 0xffffff6034347824 */ /* 0x000fca00078e02ff */
[----:B--2---:R-:W-:-:S14]  /*0f20*/  R2UR UR5, R52 ;  /* 0x00000000340572ca */ /* 0x004fdc00000e0000 */
[----:B------:R-:W2:Y:S01]  /*0f30*/  LDCU UR5, c[0x0][UR5+0x2b0] ;  /* 0x00005600050577ac */ /* 0x000ea20008000800 */
[----:B------:R-:W-:-:S05]  /*0f40*/  CS2R.32 R52, SR_CgaSize ;  /* 0x0000000000347805 */ /* 0x000fca0000008a00 */
[----:B------:R-:W-:-:S05]  /*0f50*/  IMAD R52, R52, -0xa0, RZ ;  /* 0xffffff6034347824 */ /* 0x000fca00078e02ff */
[----:B------:R-:W-:-:S14]  /*0f60*/  R2UR UR4, R52 ;  /* 0x00000000340472ca */ /* 0x000fdc00000e0000 */
[----:B------:R-:W3:Y:S01]  /*0f70*/  LDCU UR4, c[0x0][UR4+0x2b4] ;  /* 0x00005680040477ac */ /* 0x000ee20008000800 */
[----:B------:R-:W4:Y:S01]  /*0f80*/  S2UR UR20, SR_CTAID.Y ;  /* 0x00000000001479c3 */ /* 0x000f220000002600 */
[----:B------:R-:W-:-:S05]  /*0f90*/  CS2R.32 R52, SR_CgaSize ;  /* 0x0000000000347805 */ /* 0x000fca0000008a00 */
[----:B------:R-:W-:-:S05]  /*0fa0*/  IMAD R52, R52, -0xa0, RZ ;  /* 0xffffff6034347824 */ /* 0x000fca00078e02ff */
[----:B------:R-:W-:-:S14]  /*0fb0*/  R2UR UR7, R52 ;  /* 0x00000000340772ca */ /* 0x000fdc00000e0000 */
[----:B------:R-:W3:Y:S01]  /*0fc0*/  LDCU UR7, c[0x0][UR7+0x2a0] ;  /* 0x00005400070777ac */ /* 0x000ee20008000800 */
[----:B------:R-:W-:-:S05]  /*0fd0*/  CS2R.32 R52, SR_CgaSize ;  /* 0x0000000000347805 */ /* 0x000fca0000008a00 */
[----:B------:R-:W-:-:S05]  /*0fe0*/  IMAD R52, R52, -0xa0, RZ ;  /* 0xffffff6034347824 */ /* 0x000fca00078e02ff */
[----:B------:R-:W-:-:S14]  /*0ff0*/  R2UR UR63, R52 ;  /* 0x00000000343f72ca */ /* 0x000fdc00000e0000 */
[----:B------:R-:W3:Y:S01]  /*1000*/  LDCU UR63, c[0x0][UR63+0x2a4] ;  /* 0x000054803f3f77ac */ /* 0x000ee20008000800 */
[----:B------:R-:W-:Y:S01]  /*1010*/  UISETP.GT.U32.AND UP0, UPT, UR48, 0xffff, UPT ;  /* 0x0000ffff3000788c */ /* 0x000fe2000bf04070 */
[----:B------:R-:W3:Y:S01]  /*1020*/  LDCU UR25, c[0x0][0xb24] ;  /* 0x00016480ff1977ac */ /* 0x000ee20008000800 */
[----:B------:R-:W3:Y:S01]  /*1030*/  LDCU UR45, c[0x0][0xb24] ;  /* 0x00016480ff2d77ac */ /* 0x000ee20008000800 */
[----:B-1----:R-:W-:Y:S01]  /*1040*/  I2FP.F32.U32 R3, UR24 ;  /* 0x0000001800037c45 */ /* 0x002fe20008201000 */
[----:B------:R-:W1:Y:S04]  /*1050*/  LDCU UR29, c[0x0][0xb30] ;  /* 0x00016600ff1d77ac */ /* 0x000e680008000800 */
[----:B--2---:R-:W-:Y:S01]  /*1060*/  FMUL R3, R3, UR5 ;  /* 0x0000000503037c20 */ /* 0x004fe20008400000 */
[----:B------:R-:W-:Y:S01]  /*1070*/  USHF.L.U32 UR22, UR47, 0x9, URZ ;  /* 0x000000092f167899 */ /* 0x000fe200080006ff */
[----:B----4-:R-:W-:Y:S01]  /*1080*/  I2FP.F32.U32 R2, UR20 ;  /* 0x0000001400027c45 */ /* 0x010fe20008201000 */
[----:B------:R-:W-:Y:S01]  /*1090*/  UMOV UR11, 0x55 ;  /* 0x00000055000b7882 */ /* 0x000fe20000000000 */
[----:B------:R-:W-:-:S02]  /*10a0*/  USHF.L.U32 UR44, UR24, 0x6, URZ ;  /* 0x00000006182c7899 */ /* 0x000fc400080006ff */
[----:B------:R-:W2:Y:S01]  /*10b0*/  F2I.U32.TRUNC.NTZ R3, R3 ;  /* 0x0000000300037305 */ /* 0x000ea2000020f000 */
[----:B------:R-:W-:Y:S01]  /*10c0*/  USEL UR21, UR48, 0xffff, !UP0 ;  /* 0x0000ffff30157887 */ /* 0x000fe2000c000000 */
[----:B---3--:R-:W-:-:S06]  /*10d0*/  FMUL R2, R2, UR4 ;  /* 0x0000000402027c20 */ /* 0x008fcc0008400000 */
[----:B------:R-:W3:Y:S01]  /*10e0*/  F2I.U32.TRUNC.NTZ R2, R2 ;  /* 0x0000000200027305 */ /* 0x000ee2000020f000 */
[----:B--2---:R-:W-:Y:S02]  /*10f0*/  R2UR UR4, R3 ;  /* 0x00000000030472ca */ /* 0x004fe400000e0000 */
[----:B------:R-:W-:Y:S02]  /*1100*/  PRMT R3, RZ, 0x7610, R3 ;  /* 0x00007610ff037816 */ /* 0x000fe40000000003 */
[----:B---3--:R-:W-:Y:S02]  /*1110*/  R2UR UR6, R2 ;  /* 0x00000000020672ca */ /* 0x008fe400000e0000 */
[----:B------:R-:W-:-:S07]  /*1120*/  PRMT R2, RZ, 0x7610, R2 ;  /* 0x00007610ff027816 */ /* 0x000fce0000000002 */
[----:B------:R-:W-:-:S04]  /*1130*/  UIADD3 UR5, UPT, UPT, -UR4, URZ, URZ ;  /* 0x000000ff04057290 */ /* 0x000fc8000fffe1ff */
[----:B------:R-:W-:Y:S02]  /*1140*/  UIMAD UR5, UR7, UR5, UR24 ;  /* 0x00000005070572a4 */ /* 0x000fe4000f8e0218 */
[----:B------:R-:W-:-:S04]  /*1150*/  UIADD3 UR4, UPT, UPT, -UR6, URZ, URZ ;  /* 0x000000ff06047290 */ /* 0x000fc8000fffe1ff */
[----:B------:R-:W-:Y:S01]  /*1160*/  IMAD.U32 R52, RZ, RZ, UR5 ;  /* 0x00000005ff347e24 */ /* 0x000fe2000f8e00ff */
[----:B------:R-:W-:Y:S01]  /*1170*/  UIMAD UR63, UR63, UR4, UR20 ;  /* 0x000000043f3f72a4 */ /* 0x000fe2000f8e0214 */
[----:B-1----:R-:W-:Y:S11]  /*1180*/  BRA.U UP5, `(.L_x_17) ;  /* 0x0000000105607547 */ /* 0x002ff6000b800000 */
[----:B------:R-:W-:-:S13]  /*1190*/  R2UR UR4, R52 ;  /* 0x00000000340472ca */ /* 0x000fda00000e0000 */
[----:B------:R-:W-:Y:S02]  /*11a0*/  UISETP.GT.U32.AND UP0, UPT, UR4, 0x1, UPT ;  /* 0x000000010400788c */ /* 0x000fe4000bf04070 */
[----:B------:R-:W-:Y:S02]  /*11b0*/  ULOP3.LUT UR10, UR4, 0xfffffffe, URZ, 0xc0, !UPT ;  /* 0xfffffffe040a7892 */ /* 0x000fe4000f8ec0ff */
[----:B------:R-:W-:Y:S02]  /*11c0*/  UISETP.NE.AND UP3, UPT, UR63, URZ, UP0 ;  /* 0x000000ff3f00728c */ /* 0x000fe40008765270 */
[----:B------:R-:W-:Y:S02]  /*11d0*/  UISETP.NE.AND UP2, UPT, UR63, 0x1, UP0 ;  /* 0x000000013f00788c */ /* 0x000fe40008745270 */
[----:B------:R-:W-:Y:S02]  /*11e0*/  UISETP.NE.AND UP1, UPT, UR63, 0x2, UP0 ;  /* 0x000000023f00788c */ /* 0x000fe40008725270 */
[----:B------:R-:W-:-:S02]  /*11f0*/  UISETP.NE.AND UP0, UPT, UR63, 0x3, UP0 ;  /* 0x000000033f00788c */ /* 0x000fc40008705270 */
[----:B------:R-:W-:Y:S02]  /*1200*/  USEL UR6, URZ, 0x1, UP3 ;  /* 0x00000001ff067887 */ /* 0x000fe40009800000 */
[----:B------:R-:W-:Y:S02]  /*1210*/  USEL UR5, URZ, 0x4, UP2 ;  /* 0x00000004ff057887 */ /* 0x000fe40009000000 */
[----:B------:R-:W-:Y:S02]  /*1220*/  USEL UR4, URZ, 0x10, UP1 ;  /* 0x00000010ff047887 */ /* 0x000fe40008800000 */
[----:B------:R-:W-:Y:S02]  /*1230*/  USEL UR9, URZ, 0x40, UP0 ;  /* 0x00000040ff097887 */ /* 0x000fe40008000000 */
[----:B------:R-:W-:Y:S02]  /*1240*/  USEL UR8, URZ, 0x2, UP3 ;  /* 0x00000002ff087887 */ /* 0x000fe40009800000 */
[----:B------:R-:W-:-:S02]  /*1250*/  UIADD3 UR4, UPT, UPT, UR4, UR5, UR6 ;  /* 0x0000000504047290 */ /* 0x000fc4000fffe006 */
[----:B------:R-:W-:Y:S02]  /*1260*/  USEL UR6, URZ, 0x20, UP1 ;  /* 0x00000020ff067887 */ /* 0x000fe40008800000 */
[----:B------:R-:W-:Y:S02]  /*1270*/  USEL UR7, URZ, 0x8, UP2 ;  /* 0x00000008ff077887 */ /* 0x000fe40009000000 */
[----:B------:R-:W-:Y:S02]  /*1280*/  UIADD3 UR5, UPT, UPT, UR8, UR9, UR4 ;  /* 0x0000000908057290 */ /* 0x000fe4000fffe004 */
[----:B------:R-:W-:Y:S02]  /*1290*/  ULEA UR4, UR63, UR10, 0x1 ;  /* 0x0000000a3f047291 */ /* 0x000fe4000f8e08ff */
[----:B------:R-:W-:Y:S02]  /*12a0*/  USEL UR8, URZ, 0x80, UP0 ;  /* 0x00000080ff087887 */ /* 0x000fe40008000000 */
[----:B------:R-:W-:-:S03]  /*12b0*/  UIADD3 UR5, UPT, UPT, UR6, UR7, UR5 ;  /* 0x0000000706057290 */ /* 0x000fc6000fffe005 */
[----:B------:R-:W-:Y:S01]  /*12c0*/  UMOV UR6, 0x3 ;  /* 0x0000000300067882 */ /* 0x000fe20000000000 */
[----:B------:R-:W-:Y:S02]  /*12d0*/  UIADD3 UR5, UPT, UPT, UR5, UR8, URZ ;  /* 0x0000000805057290 */ /* 0x000fe4000fffe0ff */
[----:B------:R-:W-:-:S04]  /*12e0*/  USHF.L.U32 UR4, UR6, UR4, URZ ;  /* 0x0000000406047299 */ /* 0x000fc800080006ff */
[----:B------:R-:W-:Y:S02]  /*12f0*/  MOV R3, UR5 ;  /* 0x0000000500037c02 */ /* 0x000fe40008000f00 */
[----:B------:R-:W-:-:S07]  /*1300*/  IMAD.U32 R2, RZ, RZ, UR4 ;  /* 0x00000004ff027e24 */ /* 0x000fce000f8e00ff */
.L_x_17:
[----:B------:R-:W1:Y:S01]  /*1310*/  S2UR UR36, SR_CTAID.Z ;  /* 0x00000000002479c3 */ /* 0x000e620000002700 */
[----:B------:R-:W-:Y:S02]  /*1320*/  UISETP.GE.AND UP0, UPT, UR25, 0x1, UPT ;  /* 0x000000011900788c */ /* 0x000fe4000bf06270 */
[----:B------:R-:W-:Y:S02]  /*1330*/  ULOP3.LUT UR21, UR21, 0xffff, URZ, 0xc0, !UPT ;  /* 0x0000ffff15157892 */ /* 0x000fe4000f8ec0ff */
[----:B------:R-:W-:Y:S02]  /*1340*/  UISETP.NE.AND UP3, UPT, UR23, 0x2, UPT ;  /* 0x000000021700788c */ /* 0x000fe4000bf65270 */
[----:B------:R-:W-:Y:S02]  /*1350*/  ULOP3.LUT UR22, UR22, 0xc00, URZ, 0xc0, !UPT ;  /* 0x00000c0016167892 */ /* 0x000fe4000f8ec0ff */
[----:B------:R-:W-:Y:S02]  /*1360*/  ULOP3.LUT UR44, UR44, 0x40, URZ, 0xc0, !UPT ;  /* 0x000000402c2c7892 */ /* 0x000fe4000f8ec0ff */
[----:B------:R-:W-:Y:S01]  /*1370*/  USHF.L.U32 UR21, UR11, UR21, URZ ;  /* 0x000000150b157299 */ /* 0x000fe200080006ff */
[----:B------:R-:W-:Y:S11]  /*1380*/  BRA.U !UP0, `(.L_x_18) ;  /* 0x0000000108d47547 */ /* 0x000ff6000b800000 */
[----:B------:R-:W2:Y:S01]  /*1390*/  LDCU.128 UR12, c[0x0][0xb10] ;  /* 0x00016200ff0c77ac */ /* 0x000ea20008000c00 */
[----:B------:R-:W3:Y:S01]  /*13a0*/  LDCU UR6, c[0x0][0x370] ;  /* 0x00006e00ff0677ac */ /* 0x000ee20008000800 */
[----:B------:R-:W4:Y:S01]  /*13b0*/  LDCU UR5, c[0x0][0x374] ;  /* 0x00006e80ff0577ac */ /* 0x000f220008000800 */
[----:B------:R-:W1:Y:S01]  /*13c0*/  LDCU UR28, c[0x0][0xb0c] ;  /* 0x00016180ff1c77ac */ /* 0x000e620008000800 */
[----:B------:R-:W1:Y:S01]  /*13d0*/  LDCU UR7, c[0x0][0xb20] ;  /* 0x00016400ff0777ac */ /* 0x000e620008000800 */
[----:B------:R-:W1:Y:S01]  /*13e0*/  LDCU.64 UR8, c[0x0][0xb28] ;  /* 0x00016500ff0877ac */ /* 0x000e620008000a00 */
[----:B--2---:R-:W-:Y:S02]  /*13f0*/  UISETP.NE.AND UP0, UPT, UR14, 0x1, UPT ;  /* 0x000000010e00788c */ /* 0x004fe4000bf05270 */
[----:B----4-:R-:W-:Y:S02]  /*1400*/  UIMAD.WIDE.U32 UR10, UR5, UR15, URZ ;  /* 0x0000000f050a72a5 */ /* 0x010fe4000f8e00ff */
[----:B---3--:R-:W-:-:S02]  /*1410*/  UIMAD.WIDE.U32 UR18, UR6, UR12, URZ ;  /* 0x0000000c061272a5 */ /* 0x008fc4000f8e00ff */
[----:B-1----:R-:W-:Y:S02]  /*1420*/  UISETP.NE.AND UP1, UPT, UR28, 0x1, UPT ;  /* 0x000000011c00788c */ /* 0x002fe4000bf25270 */
[----:B------:R-:W-:Y:S01]  /*1430*/  UISETP.NE.AND UP2, UPT, UR25, 0x1, UPT ;  /* 0x000000011900788c */ /* 0x000fe2000bf45270 */
[----:B------:R-:W-:Y:S02]  /*1440*/  UMOV UR10, UR11 ;  /* 0x0000000b000a7c82 */ /* 0x000fe40008000000 */
[----:B------:R-:W-:Y:S01]  /*1450*/  UMOV UR18, UR19 ;  /* 0x0000001300127c82 */ /* 0x000fe20008000000 */
[----:B------:R-:W-:Y:S02]  /*1460*/  @UP0 USHF.R.U32.HI UR5, URZ, UR7, UR10 ;  /* 0x00000007ff050299 */ /* 0x000fe4000801160a */
[----:B------:R-:W-:Y:S02]  /*1470*/  UIMAD.WIDE.U32 UR26, UR20, UR15, URZ ;  /* 0x0000000f141a72a5 */ /* 0x000fe4000f8e00ff */
[----:B------:R-:W-:-:S02]  /*1480*/  UIMAD.WIDE.U32 UR10, UR5, UR8, URZ ;  /* 0x00000008050a72a5 */ /* 0x000fc4000f8e00ff */
[----:B------:R-:W-:Y:S02]  /*1490*/  @UP1 USHF.R.U32.HI UR6, URZ, UR13, UR18 ;  /* 0x0000000dff061299 */ /* 0x000fe40008011612 */
[----:B------:R-:W-:Y:S02]  /*14a0*/  UIMAD.WIDE.U32 UR16, UR24, UR12, URZ ;  /* 0x0000000c181072a5 */ /* 0x000fe4000f8e00ff */
[----:B------:R-:W-:Y:S01]  /*14b0*/  UIMAD.WIDE.U32 UR18, UR6, UR8, URZ ;  /* 0x00000008061272a5 */ /* 0x000fe2000f8e00ff */
[----:B------:R-:W-:Y:S01]  /*14c0*/  UMOV UR4, UR27 ;  /* 0x0000001b00047c82 */ /* 0x000fe20008000000 */
[----:B------:R-:W-:Y:S01]  /*14d0*/  UMOV UR10, UR11 ;  /* 0x0000000b000a7c82 */ /* 0x000fe20008000000 */
[----:B------:R-:W-:Y:S02]  /*14e0*/  USHF.R.U32.HI UR4, URZ, UR7, UR4 ;  /* 0x00000007ff047299 */ /* 0x000fe40008011604 */
[----:B------:R-:W-:Y:S02]  /*14f0*/  @UP2 USHF.R.U32.HI UR5, URZ, UR9, UR10 ;  /* 0x00000009ff052299 */ /* 0x000fe4000801160a */
[----:B------:R-:W-:Y:S01]  /*1500*/  UMOV UR7, UR19 ;  /* 0x0000001300077c82 */ /* 0x000fe20008000000 */
[----:B------:R-:W-:Y:S01]  /*1510*/  UMOV UR16, UR17 ;  /* 0x0000001100107c82 */ /* 0x000fe20008000000 */
[----:B------:R-:W-:-:S02]  /*1520*/  @UP2 USHF.R.U32.HI UR6, URZ, UR9, UR7 ;  /* 0x00000009ff062299 */ /* 0x000fc40008011607 */
[----:B------:R-:W-:Y:S02]  /*1530*/  USHF.R.U32.HI UR13, URZ, UR13, UR16 ;  /* 0x0000000dff0d7299 */ /* 0x000fe40008011610 */
[----:B------:R-:W-:Y:S02]  /*1540*/  USEL UR4, UR20, UR4, !UP0 ;  /* 0x0000000414047287 */ /* 0x000fe4000c000000 */
[----:B------:R-:W-:Y:S02]  /*1550*/  UIMAD UR7, UR5, UR25, URZ ;  /* 0x00000019050772a4 */ /* 0x000fe4000f8e02ff */
[----:B------:R-:W-:Y:S02]  /*1560*/  USEL UR5, UR24, UR13, !UP1 ;  /* 0x0000000d18057287 */ /* 0x000fe4000c800000 */
[----:B------:R-:W-:Y:S02]  /*1570*/  UIMAD UR12, UR6, UR25, URZ ;  /* 0x00000019060c72a4 */ /* 0x000fe4000f8e02ff */
[----:B------:R-:W-:-:S02]  /*1580*/  UISETP.GE.AND UP0, UPT, UR4, UR7, UPT ;  /* 0x000000070400728c */ /* 0x000fc4000bf06270 */
[----:B------:R-:W-:Y:S02]  /*1590*/  UIMAD.WIDE.U32 UR10, UR4, UR8, URZ ;  /* 0x00000008040a72a5 */ /* 0x000fe4000f8e00ff */
[----:B------:R-:W-:Y:S02]  /*15a0*/  UISETP.GE.OR UP0, UPT, UR5, UR12, UP0 ;  /* 0x0000000c0500728c */ /* 0x000fe40008706670 */
[----:B------:R-:W-:Y:S02]  /*15b0*/  UIMAD.WIDE.U32 UR12, UR5, UR8, URZ ;  /* 0x00000008050c72a5 */ /* 0x000fe4000f8e00ff */
[----:B------:R-:W-:Y:S01]  /*15c0*/  UIADD3 UR10, UPT, UPT, -UR4, URZ, URZ ;  /* 0x000000ff040a7290 */ /* 0x000fe2000fffe1ff */
[----:B------:R-:W-:Y:S01]  /*15d0*/  UMOV UR8, UR11 ;  /* 0x0000000b00087c82 */ /* 0x000fe20008000000 */
[----:B------:R-:W-:Y:S02]  /*15e0*/  UIADD3 UR11, UPT, UPT, -UR5, URZ, URZ ;  /* 0x000000ff050b7290 */ /* 0x000fe4000fffe1ff */
[----:B------:R-:W-:-:S03]  /*15f0*/  USHF.R.U32.HI UR8, URZ, UR9, UR8 ;  /* 0x00000009ff087299 */ /* 0x000fc60008011608 */
[----:B------:R-:W-:Y:S01]  /*1600*/  @!UP0 UMOV UR7, UR13 ;  /* 0x0000000d00078c82 */ /* 0x000fe20008000000 */
[----:B------:R-:W-:Y:S02]  /*1610*/  UIMAD UR20, UR14, UR10, UR20 ;  /* 0x0000000a0e1472a4 */ /* 0x000fe4000f8e0214 */
[----:B------:R-:W-:Y:S02]  /*1620*/  USEL UR8, UR4, UR8, !UP2 ;  /* 0x0000000804087287 */ /* 0x000fe4000d000000 */
[----:B------:R-:W-:Y:S02]  /*1630*/  @!UP0 USHF.R.U32.HI UR7, URZ, UR9, UR7 ;  /* 0x00000009ff078299 */ /* 0x000fe40008011607 */
[----:B------:R-:W-:Y:S02]  /*1640*/  UIADD3 UR9, UPT, UPT, -UR8, URZ, URZ ;  /* 0x000000ff08097290 */ /* 0x000fe4000fffe1ff */
[----:B------:R-:W-:Y:S02]  /*1650*/  @!UP0 USEL UR7, UR5, UR7, !UP2 ;  /* 0x0000000705078287 */ /* 0x000fe4000d000000 */
[----:B------:R-:W-:-:S02]  /*1660*/  UIMAD UR9, UR25, UR9, UR4 ;  /* 0x00000009190972a4 */ /* 0x000fc4000f8e0204 */
[----:B------:R-:W-:Y:S02]  /*1670*/  @!UP0 UIADD3 UR8, UPT, UPT, UR8, -UR7, URZ ;  /* 0x8000000708088290 */ /* 0x000fe4000fffe0ff */
[----:B------:R-:W-:Y:S02]  /*1680*/  @!UP0 UIMAD UR6, UR9, UR6, UR7 ;  /* 0x00000006090682a4 */ /* 0x000fe4000f8e0207 */
[----:B------:R-:W-:Y:S02]  /*1690*/  @!UP0 UIMAD UR4, UR8, UR25, UR5 ;  /* 0x00000019080482a4 */ /* 0x000fe4000f8e0205 */
[----:B------:R-:W-:Y:S02]  /*16a0*/  UIMAD UR24, UR28, UR11, UR24 ;  /* 0x0000000b1c1872a4 */ /* 0x000fe4000f8e0218 */
[----:B------:R-:W-:Y:S01]  /*16b0*/  UIMAD UR20, UR4, UR14, UR20 ;  /* 0x0000000e041472a4 */ /* 0x000fe2000f8e0214 */
[----:B------:R-:W-:Y:S02]  /*16c0*/  @!UP0 UMOV UR5, UR6 ;  /* 0x0000000600058c82 */ /* 0x000fe40008000000 */
[----:B------:R-:W-:-:S12]  /*16d0*/  UIMAD UR24, UR5, UR28, UR24 ;  /* 0x0000001c051872a4 */ /* 0x000fd8000f8e0218 */
.L_x_18:
[----:B------:R-:W-:-:S09]  /*16e0*/  UISETP.NE.AND UP0, UPT, UR29, 0x1, UPT ;  /* 0x000000011d00788c */ /* 0x000fd2000bf05270 */
[----:B------:R-:W-:Y:S05]  /*16f0*/  BRA.U UP0, `(.L_x_19) ;  /* 0x0000000100447547 */ /* 0x000fea000b800000 */
[----:B------:R-:W2:Y:S01]  /*1700*/  LDCU.128 UR8, c[0x0][0xb10] ;  /* 0x00016200ff0877ac */ /* 0x000ea20008000c00 */
[----:B------:R-:W3:Y:S01]  /*1710*/  LDCU UR12, c[0x0][0xb0c] ;  /* 0x00016180ff0c77ac */ /* 0x000ee20008000800 */
[----:B------:R-:W4:Y:S01]  /*1720*/  LDCU UR13, c[0x0][0xb20] ;  /* 0x00016400ff0d77ac */ /* 0x000f220008000800 */
[----:B--2---:R-:W-:Y:S02]  /*1730*/  UIMAD.WIDE.U32 UR6, UR24, UR8, URZ ;  /* 0x00000008180672a5 */ /* 0x004fe4000f8e00ff */
[----:B------:R-:W-:Y:S02]  /*1740*/  UIMAD.WIDE.U32 UR4, UR20, UR11, URZ ;  /* 0x0000000b140472a5 */ /* 0x000fe4000f8e00ff */
[----:B---3--:R-:W-:Y:S02]  /*1750*/  UISETP.NE.AND UP1, UPT, UR12, 0x1, UPT ;  /* 0x000000010c00788c */ /* 0x008fe4000bf25270 */
[----:B------:R-:W-:Y:S01]  /*1760*/  UISETP.NE.AND UP0, UPT, UR10, 0x1, UPT ;  /* 0x000000010a00788c */ /* 0x000fe2000bf05270 */
[----:B------:R-:W-:-:S02]  /*1770*/  UMOV UR6, UR7 ;  /* 0x0000000700067c82 */ /* 0x000fc40008000000 */
[----:B------:R-:W-:Y:S01]  /*1780*/  UMOV UR4, UR5 ;  /* 0x0000000500047c82 */ /* 0x000fe20008000000 */
[----:B------:R-:W-:Y:S02]  /*1790*/  USHF.R.U32.HI UR6, URZ, UR9, UR6 ;  /* 0x00000009ff067299 */ /* 0x000fe40008011606 */
[----:B----4-:R-:W-:Y:S02]  /*17a0*/  USHF.R.U32.HI UR4, URZ, UR13, UR4 ;  /* 0x0000000dff047299 */ /* 0x010fe40008011604 */
[----:B------:R-:W-:Y:S02]  /*17b0*/  USEL UR5, UR24, UR6, !UP1 ;  /* 0x0000000618057287 */ /* 0x000fe4000c800000 */
[----:B------:R-:W-:-:S04]  /*17c0*/  USEL UR4, UR20, UR4, !UP0 ;  /* 0x0000000414047287 */ /* 0x000fc8000c000000 */
[----:B------:R-:W-:Y:S02]  /*17d0*/  UIADD3 UR6, UPT, UPT, UR5, -UR4, URZ ;  /* 0x8000000405067290 */ /* 0x000fe4000fffe0ff */
[----:B------:R-:W-:Y:S02]  /*17e0*/  UIADD3 UR4, UPT, UPT, -UR5, UR4, URZ ;  /* 0x0000000405047290 */ /* 0x000fe4000fffe1ff */
[----:B------:R-:W-:Y:S02]  /*17f0*/  UIMAD UR20, UR6, UR10, UR20 ;  /* 0x0000000a061472a4 */ /* 0x000fe4000f8e0214 */
[----:B------:R-:W-:-:S12]  /*1800*/  UIMAD UR24, UR4, UR12, UR24 ;  /* 0x0000000c041872a4 */ /* 0x000fd8000f8e0218 */
.L_x_19:
[----:B------:R-:W-:Y:S05]  /*1810*/  BRA.U !UP6, `(.L_x_20) ;  /* 0x000000010e0c7547 */ /* 0x000fea000b800000 */
[----:B------:R-:W-:Y:S01]  /*1820*/  UCGABAR_WAIT ;  /* 0x0000000000007dc7 */ /* 0x000fe20008000000 */
[----:B------:R-:W-:Y:S01]  /*1830*/  CCTL.IVALL ;  /* 0x00000000ff00798f */ /* 0x000fe20002000000 */
[----:B------:R-:W-:Y:S05]  /*1840*/  BRA `(.L_x_21) ;  /* 0x0000000000047947 */ /* 0x000fea0003800000 */
.L_x_20:
[----:B------:R-:W-:Y:S06]  /*1850*/  BAR.SYNC.DEFER_BLOCKING 0x0 ;  /* 0x0000000000007b1d */ /* 0x000fec0000010000 */
.L_x_21:
[----:B------:R-:W-:Y:S05]  /*1860*/  BRA.U UP3, `(.L_x_22) ;  /* 0x0000001503487547 */ /* 0x000fea000b800000 */
[----:B------:R-:W2:Y:S01]  /*1870*/  LDCU UR6, c[0x0][0x38c] ;  /* 0x00007180ff0677ac */ /* 0x000ea20008000800 */
[----:B------:R-:W-:Y:S01]  /*1880*/  PLOP3.LUT P1, PT, PT, PT, UP4, 0x80, 0x8 ;  /* 0x000000000008781c */ /* 0x000fe20003f2f048 */
[----:B------:R-:W-:Y:S01]  /*1890*/  IMAD.MOV.U32 R12, RZ, RZ, 0x1 ;  /* 0x00000001ff0c7424 */ /* 0x000fe200078e00ff */
[----:B------:R-:W-:Y:S02]  /*18a0*/  ISETP.NE.AND P2, PT, R0, RZ, P3 ;  /* 0x000000ff0000720c */ /* 0x000fe40001f45270 */
[----:B------:R-:W-:Y:S02]  /*18b0*/  CS2R R10, SRZ ;  /* 0x00000000000a7805 */ /* 0x000fe4000001ff00 */
[----:B------:R-:W-:Y:S01]  /*18c0*/  PLOP3.LUT P1, PT, P1, PT, PT, 0x8, 0x80 ;  /* 0x000000000080781c */ /* 0x000fe20000f2e170 */
[----:B------:R-:W-:Y:S01]  /*18d0*/  IMAD.MOV.U32 R9, RZ, RZ, RZ ;  /* 0x000000ffff097224 */ /* 0x000fe200078e00ff */
[----:B------:R-:W3:Y:S01]  /*18e0*/  LDCU UR38, c[0x0][0x370] ;  /* 0x00006e00ff2677ac */ /* 0x000ee20008000800 */
[----:B------:R-:W-:Y:S01]  /*18f0*/  IMAD.MOV.U32 R8, RZ, RZ, 0x1 ;  /* 0x00000001ff087424 */ /* 0x000fe200078e00ff */
[----:B------:R-:W4:Y:S01]  /*1900*/  LDCU.64 UR26, c[0x0][0x348] ;  /* 0x00006900ff1a77ac */ /* 0x000f220008000a00 */
[----:B------:R-:W-:Y:S01]  /*1910*/  ULEA.HI UR42, UR22, UR44, URZ, 0x1a ;  /* 0x0000002c162a7291 */ /* 0x000fe2000f8fd0ff */
[----:B------:R-:W1:Y:S01]  /*1920*/  LDCU UR37, c[0x0][0x374] ;  /* 0x00006e80ff2577ac */ /* 0x000e620008000800 */
[----:B--2---:R-:W-:-:S02]  /*1930*/  UIADD3 UR5, UPT, UPT, UR6, 0x3f, URZ ;  /* 0x0000003f06057890 */ /* 0x004fc4000fffe0ff */
[----:B------:R-:W-:Y:S02]  /*1940*/  UIADD3 UR48, UPT, UPT, UR6, 0x7e, URZ ;  /* 0x0000007e06307890 */ /* 0x000fe4000fffe0ff */
[----:B------:R-:W-:Y:S01]  /*1950*/  USHF.R.S32.HI UR4, URZ, 0x1f, UR5 ;  /* 0x0000001fff047899 */ /* 0x000fe20008011405 */
[----:B------:R-:W-:-:S03]  /*1960*/  UMOV UR7, URZ ;  /* 0x000000ff00077c82 */ /* 0x000fc60008000000 */
[----:B------:R-:W-:Y:S02]  /*1970*/  ULEA.HI UR4, UR4, UR5, URZ, 0x6 ;  /* 0x0000000504047291 */ /* 0x000fe4000f8f30ff */
[----:B------:R-:W-:Y:S02]  /*1980*/  UIADD3 UR5, UPT, UPT, UR6, -0x1, URZ ;  /* 0xffffffff06057890 */ /* 0x000fe4000fffe0ff */
[----:B------:R-:W-:Y:S02]  /*1990*/  USHF.R.S32.HI UR40, URZ, 0x6, UR4 ;  /* 0x00000006ff287899 */ /* 0x000fe40008011404 */
[----:B------:R-:W-:Y:S02]  /*19a0*/  UISETP.GE.U32.AND UP1, UPT, UR5, -0x7f, UPT ;  /* 0xffffff810500788c */ /* 0x000fe4000bf26070 */
[----:B------:R-:W-:-:S04]  /*19b0*/  UISETP.LT.U32.AND UP0, UPT, UR40, 0x7, UPT ;  /* 0x000000072800788c */ /* 0x000fc8000bf01070 */
[----:B------:R-:W-:Y:S02]  /*19c0*/  USEL UR39, UR40, 0x7, UP0 ;  /* 0x0000000728277887 */ /* 0x000fe40008000000 */
[----:B------:R-:W-:Y:S02]  /*19d0*/  UISETP.NE.AND UP0, UPT, UR23, URZ, UPT ;  /* 0x000000ff1700728c */ /* 0x000fe4000bf05270 */
[----:B------:R-:W-:Y:S02]  /*19e0*/  UIADD3 UR4, UPT, UPT, UR39, -0x1, URZ ;  /* 0xffffffff27047890 */ /* 0x000fe4000fffe0ff */
[----:B------:R-:W-:Y:S02]  /*19f0*/  @UP1 UIADD3 UR4, UPT, UPT, UR39, URZ, URZ ;  /* 0x000000ff27041290 */ /* 0x000fe4000fffe0ff */
[----:B------:R-:W-:Y:S02]  /*1a00*/  USEL UR23, UR46, 0x2, UP0 ;  /* 0x000000022e177887 */ /* 0x000fe40008000000 */
[----:B------:R-:W-:-:S02]  /*1a10*/  UIADD3 UR43, UPT, UPT, UR40, -UR39, URZ ;  /* 0x80000027282b7290 */ /* 0x000fc4000fffe0ff */
[----:B------:R-:W-:Y:S02]  /*1a20*/  UIADD3 UR25, UPT, UPT, UR4, 0x1, URZ ;  /* 0x0000000104197890 */ /* 0x000fe4000fffe0ff */
[----:B-1-34-:R-:W-:-:S12]  /*1a30*/  UIADD3 UR41, UPT, UPT, -UR4, URZ, URZ ;  /* 0x000000ff04297290 */ /* 0x01afd8000fffe1ff */
.L_x_42:
[----:B------:R-:W-:Y:S01]  /*1a40*/  UISETP.NE.AND UP0, UPT, UR47, URZ, UPT ;  /* 0x000000ff2f00728c */ /* 0x000fe2000bf05270 */
[----:B------:R-:W1:Y:S08]  /*1a50*/  S2UR UR47, SR_CgaCtaId ;  /* 0x00000000002f79c3 */ /* 0x000e700000008800 */
[----:B------:R-:W-:Y:S05]  /*1a60*/  BRA.U UP0, `(.L_x_23) ;  /* 0x0000000100347547 */ /* 0x000fea000b800000 */
[----:B------:R-:W2:Y:S01]  /*1a70*/  S2R R0, SR_CgaCtaId ;  /* 0x0000000000007919 */ /* 0x000ea20000008800 */
[----:B------:R-:W-:-:S04]  /*1a80*/  MOV R2, 0x400 ;  /* 0x0000040000027802 */ /* 0x000fc80000000f00 */
[----:B--2---:R-:W-:Y:S02]  /*1a90*/  LEA R0, R0, R2, 0x18 ;  /* 0x0000000200007211 */ /* 0x004fe400078ec0ff */
[----:B------:R-:W-:-:S03]  /*1aa0*/  SHF.L.U32 R2, R8, 0x1f, RZ ;  /* 0x0000001f08027819 */ /* 0x000fc600000006ff */
[----:B------:R-:W-:-:S04]  /*1ab0*/  IMAD R0, R9, 0x8, R0 ;  /* 0x0000000809007824 */ /* 0x000fc800078e0200 */
[----:B------:R-:W2:Y:S02]  /*1ac0*/  SYNCS.PHASECHK.TRANS64.TRYWAIT P0, [R0+URZ+0x130], R2 ;  /* 0x00013002000075a7 */ /* 0x000ea400080011ff */
[----:B--2---:R-:W-:Y:S05]  /*1ad0*/  @!P0 BRA `(.L_x_24) ;  /* 0x0000007400388947 */ /* 0x004fea0003800000 */
.L_x_152:
[----:B------:R-:W-:Y:S01]  /*1ae0*/  VIADD R9, R9, 0x1 ;  /* 0x0000000109097836 */ /* 0x000fe20000000000 */
[----:B------:R2:W-:Y:S04]  /*1af0*/  SYNCS.ARRIVE.TRANS64.A1T0 RZ, [R0+URZ+0x120], RZ ;  /* 0x000120ff00ff79a7 */ /* 0x0005e800081000ff */
[----:B------:R-:W-:-:S04]  /*1b00*/  ISETP.NE.AND P0, PT, R9, 0x2, PT ;  /* 0x000000020900780c */ /* 0x000fc80003f05270 */
[----:B------:R-:W-:Y:S02]  /*1b10*/  SEL R9, R9, RZ, P0 ;  /* 0x000000ff09097207 */ /* 0x000fe40000000000 */
[----:B--2---:R-:W-:-:S04]  /*1b20*/  SEL R0, RZ, 0x1, P0 ;  /* 0x00000001ff007807 */ /* 0x004fc80000000000 */
[----:B------:R-:W-:-:S07]  /*1b30*/  LOP3.LUT R8, R8, R0, RZ, 0x3c, !PT ;  /* 0x0000000008087212 */ /* 0x000fce00078e3cff */
.L_x_23:
[----:B------:R-:W-:Y:S01]  /*1b40*/  UMOV UR6, 0x400 ;  /* 0x0000040000067882 */ /* 0x000fe20000000000 */
[----:B------:R-:W-:Y:S01]  /*1b50*/  SHF.L.U32 R0, R12, 0x1f, RZ ;  /* 0x0000001f0c007819 */ /* 0x000fe200000006ff */
[----:B-1----:R-:W-:Y:S02]  /*1b60*/  ULEA UR6, UR47, UR6, 0x18 ;  /* 0x000000062f067291 */ /* 0x002fe4000f8ec0ff */
[----:B------:R-:W-:Y:S02]  /*1b70*/  UISETP.GE.U32.AND UP0, UPT, UR48, 0x7f, UPT ;  /* 0x0000007f3000788c */ /* 0x000fe4000bf06070 */
[----:B------:R-:W-:Y:S02]  /*1b80*/  ULEA UR4, UR7, UR6, 0x3 ;  /* 0x0000000607047291 */ /* 0x000fe4000f8e18ff */
[----:B------:R-:W-:Y:S01]  /*1b90*/  ULEA UR10, UR20, UR44, 0x7 ;  /* 0x0000002c140a7291 */ /* 0x000fe2000f8e38ff */
[----:B------:R-:W-:-:S06]  /*1ba0*/  UMOV UR13, URZ ;  /* 0x000000ff000d7c82 */ /* 0x000fcc0008000000 */
[----:B------:R1:W2:Y:S01]  /*1bb0*/  SYNCS.PHASECHK.TRANS64.TRYWAIT P0, [UR4+0x38], R0 ;  /* 0x00003800ff0075a7 */ /* 0x0002a20008001104 */
[----:B------:R-:W-:-:S04]  /*1bc0*/  ULEA.HI UR4, UR24, UR24, URZ, 0x1 ;  /* 0x0000001818047291 */ /* 0x000fc8000f8f08ff */
[----:B------:R-:W-:-:S04]  /*1bd0*/  USHF.L.U32 UR4, UR4, 0x6, URZ ;  /* 0x0000000604047899 */ /* 0x000fc800080006ff */
[----:B------:R-:W-:-:S04]  /*1be0*/  ULOP3.LUT UR35, UR4, 0xffffff80, URZ, 0xc0, !UPT ;  /* 0xffffff8004237892 */ /* 0x000fc8000f8ec0ff */
[----:B------:R-:W-:Y:S01]  /*1bf0*/  UIADD3 UR35, UPT, UPT, UR42, UR35, URZ ;  /* 0x000000232a237290 */ /* 0x000fe2000fffe0ff */
[----:B------:R-:W-:Y:S11]  /*1c00*/  BRA.U !UP0, `(.L_x_25) ;  /* 0x0000000108c47547 */ /* 0x000ff6000b800000 */
[----:B------:R-:W-:Y:S01]  /*1c10*/  UMOV UR16, UR41 ;  /* 0x0000002900107c82 */ /* 0x000fe20008000000 */
[----:B------:R-:W-:Y:S01]  /*1c20*/  UMOV UR4, UR7 ;  /* 0x0000000700047c82 */ /* 0x000fe20008000000 */
[----:B------:R-:W-:-:S05]  /*1c30*/  UMOV UR34, URZ ;  /* 0x000000ff00227c82 */ /* 0x000fca0008000000 */
.L_x_31:
[----:B------:R-:W-:Y:S01]  /*1c40*/  ULEA UR33, UR4, UR6, 0x3 ;  /* 0x0000000604217291 */ /* 0x000fe2000f8e18ff */
[----:B------:R-:W-:Y:S01]  /*1c50*/  @P3 MOV R2, 0x8000 ;  /* 0x0000800000023802 */ /* 0x000fe20000000f00 */
[----:B--234-:R-:W-:Y:S10]  /*1c60*/  @P0 BRA `(.L_x_26) ;  /* 0x00000000000c0947 */ /* 0x01cff40003800000 */
[----:B------:R-:W-:-:S04]  /*1c70*/  SHF.L.U32 R3, R12, 0x1f, RZ ;  /* 0x0000001f0c037819 */ /* 0x000fc800000006ff */
[----:B------:R-:W2:Y:S02]  /*1c80*/  SYNCS.PHASECHK.TRANS64.TRYWAIT P0, [UR33+0x38], R3 ;  /* 0x00003803ff0075a7 */ /* 0x000ea40008001121 */
[----:B--2---:R-:W-:Y:S05]  /*1c90*/  @!P0 BRA `(.L_x_27) ;  /* 0x0000007000dc8947 */ /* 0x004fea0003800000 */
.L_x_26:
[----:B------:R2:W-:Y:S01]  /*1ca0*/  @P3 SYNCS.ARRIVE.TRANS64 RZ, [UR33], R2 ;  /* 0x00000002ffff39a7 */ /* 0x0005e20008000021 */
[----:B------:R-:W-:Y:S02]  /*1cb0*/  ULOP3.LUT UR5, UR23, 0x2, URZ, 0xfc, !UPT ;  /* 0x0000000217057892 */ /* 0x000fe4000f8efcff */
[----:B------:R-:W-:Y:S02]  /*1cc0*/  UIADD3 UR16, UPT, UPT, UR16, 0x1, URZ ;  /* 0x0000000110107890 */ /* 0x000fe4000fffe0ff */
[----:B------:R-:W-:Y:S02]  /*1cd0*/  UISETP.NE.AND UP0, UPT, UR5, 0x2, UPT ;  /* 0x000000020500788c */ /* 0x000fe4000bf05270 */
[----:B------:R-:W-:-:S07]  /*1ce0*/  UISETP.NE.AND UP2, UPT, UR16, 0x1, UPT ;  /* 0x000000011000788c */ /* 0x000fce000bf45270 */
[----:B------:R-:W-:Y:S05]  /*1cf0*/  BRA.U UP0, `(.L_x_28) ;  /* 0x0000000100047547 */ /* 0x000fea000b800000 */
[----:B------:R-:W-:Y:S05]  /*1d00*/  BPT.TRAP 0x1 ;  /* 0x000000040000795c */ /* 0x000fea0000300000 */
.L_x_28:
[----:B------:R-:W-:Y:S04]  /*1d10*/  BSSY.RECONVERGENT B0, `(.L_x_29) ;  /* 0x0000003000007945 */ /* 0x000fe80003800200 */
[----:B------:R-:W-:Y:S05]  /*1d20*/  @!P2 BRA `(.L_x_30) ;  /* 0x000000000004a947 */ /* 0x000fea0003800000 */
[----:B------:R-:W-:Y:S05]  /*1d30*/  BPT.TRAP 0x1 ;  /* 0x000000040000795c */ /* 0x000fea0000300000 */
.L_x_30:
[----:B------:R-:W-:Y:S05]  /*1d40*/  BSYNC.RECONVERGENT B0 ;  /* 0x0000000000007941 */ /* 0x000fea0003800200 */
.L_x_29:
[----:B------:R-:W-:Y:S02]  /*1d50*/  UIADD3 UR5, UPT, UPT, UR4, 0x1, URZ ;  /* 0x0000000104057890 */ /* 0x000fe4000fffe0ff */
[----:B------:R-:W-:Y:S02]  /*1d60*/  UIADD3 UR14, UP1, UPT, UR26, 0x80, URZ ;  /* 0x000000801a0e7890 */ /* 0x000fe4000ff3e0ff */
[----:B------:R-:W-:Y:S02]  /*1d70*/  UISETP.NE.AND UP0, UPT, UR5, 0x7, UPT ;  /* 0x000000070500788c */ /* 0x000fe4000bf05270 */
[----:B------:R-:W-:Y:S02]  /*1d80*/  ULOP3.LUT UR33, UR33, 0xfefffff8, URZ, 0xc0, !UPT ;  /* 0xfefffff821217892 */ /* 0x000fe4000f8ec0ff */
[----:B------:R-:W-:Y:S02]  /*1d90*/  USEL UR8, URZ, 0x1, UP0 ;  /* 0x00000001ff087887 */ /* 0x000fe40008000000 */
[----:B------:R-:W-:-:S02]  /*1da0*/  USEL UR7, UR5, URZ, UP0 ;  /* 0x000000ff05077287 */ /* 0x000fc40008000000 */
[----:B------:R-:W-:Y:S02]  /*1db0*/  UIADD3.X UR15, UPT, UPT, URZ, UR27, URZ, UP1, !UPT ;  /* 0x0000001bff0f7290 */ /* 0x000fe40008ffe4ff */
[----:B------:R-:W-:Y:S01]  /*1dc0*/  ULEA UR5, UR7, UR6, 0x3 ;  /* 0x0000000607057291 */ /* 0x000fe2000f8e18ff */
[----:B------:R-:W-:Y:S01]  /*1dd0*/  LOP3.LUT R12, R12, UR8, RZ, 0x3c, !PT ;  /* 0x000000080c0c7c12 */ /* 0x000fe2000f8e3cff */
[----:B------:R-:W-:Y:S02]  /*1de0*/  USHF.L.U32 UR8, UR4, 0xd, URZ ;  /* 0x0000000d04087899 */ /* 0x000fe400080006ff */
[----:B------:R-:W-:Y:S01]  /*1df0*/  UIADD3 UR4, UP0, UPT, UR26, 0x180, URZ ;  /* 0x000001801a047890 */ /* 0x000fe2000ff1e0ff */
[----:B-1----:R-:W-:Y:S01]  /*1e00*/  SHF.L.U32 R0, R12, 0x1f, RZ ;  /* 0x0000001f0c007819 */ /* 0x002fe200000006ff */
[----:B------:R-:W-:Y:S02]  /*1e10*/  ULEA UR32, UR22, UR8, 0x1 ;  /* 0x0000000816207291 */ /* 0x000fe4000f8e08ff */
[----:B------:R-:W-:Y:S01]  /*1e20*/  UPRMT UR13, URZ, 0x5410, UR21 ;  /* 0x00005410ff0d7896 */ /* 0x000fe20008000015 */
[----:B------:R3:W4:Y:S01]  /*1e30*/  SYNCS.PHASECHK.TRANS64.TRYWAIT P0, [UR5+0x38], R0 ;  /* 0x00003800ff0075a7 */ /* 0x0007220008001105 */
[----:B------:R-:W-:-:S02]  /*1e40*/  UIADD3 UR32, UPT, UPT, UR6, 0x4300, UR32 ;  /* 0x0000430006207890 */ /* 0x000fc4000fffe020 */
[----:B------:R-:W-:Y:S02]  /*1e50*/  UIADD3 UR8, UPT, UPT, UR6, 0x12300, UR8 ;  /* 0x0001230006087890 */ /* 0x000fe4000fffe008 */
[----:B------:R-:W-:Y:S01]  /*1e60*/  UIADD3.X UR5, UPT, UPT, URZ, UR27, URZ, UP0, !UPT ;  /* 0x0000001bff057290 */ /* 0x000fe200087fe4ff */
[----:B------:R-:W-:Y:S01]  /*1e70*/  UMOV UR18, 0x0 ;  /* 0x0000000000127882 */ /* 0x000fe20000000000 */
[----:B------:R-:W-:Y:S01]  /*1e80*/  UMOV UR19, 0x10000000 ;  /* 0x1000000000137882 */ /* 0x000fe20000000000 */
[----:B------:R-:W-:Y:S01]  /*1e90*/  UMOV UR11, UR34 ;  /* 0x00000022000b7c82 */ /* 0x000fe20008000000 */
[----:B------:R-:W-:Y:S01]  /*1ea0*/  UMOV UR12, UR36 ;  /* 0x00000024000c7c82 */ /* 0x000fe20008000000 */
[----:B------:R-:W-:Y:S01]  /*1eb0*/  UMOV UR9, UR33 ;  /* 0x0000002100097c82 */ /* 0x000fe20008000000 */
[----:B------:R1:W-:Y:S03]  /*1ec0*/  UTMALDG.3D.MULTICAST.2CTA [UR32], [UR14], UR13, desc[UR18] ;  /* 0x000012200e0073b4 */ /* 0x0003e6000821180d */
[----:B------:R2:W-:Y:S01]  /*1ed0*/  UTMALDG.3D.2CTA [UR8], [UR4], desc[UR18] ;  /* 0x00001208040075b4 */ /* 0x0005e20008211000 */
[----:B-1----:R-:W-:Y:S01]  /*1ee0*/  UIADD3 UR34, UPT, UPT, UR34, 0x40, URZ ;  /* 0x0000004022227890 */ /* 0x002fe2000fffe0ff */
[----:B------:R-:W-:Y:S01]  /*1ef0*/  UMOV UR13, UR25 ;  /* 0x00000019000d7c82 */ /* 0x000fe20008000000 */
[----:B--2---:R-:W-:Y:S01]  /*1f00*/  UMOV UR4, UR7 ;  /* 0x0000000700047c82 */ /* 0x004fe20008000000 */
[----:B------:R-:W-:Y:S09]  /*1f10*/  BRA.U UP2, `(.L_x_31) ;  /* 0xfffffffd02487547 */ /* 0x000ff2000b83ffff */
.L_x_25:
[----:B------:R-:W-:Y:S01]  /*1f20*/  ULEA UR4, UR7, UR6, 0x3 ;  /* 0x0000000607047291 */ /* 0x000fe2000f8e18ff */
[----:B-1-3--:R-:W-:Y:S01]  /*1f30*/  SHF.L.U32 R0, R12, 0x1f, RZ ;  /* 0x0000001f0c007819 */ /* 0x00afe200000006ff */
[----:B------:R-:W-:Y:S01]  /*1f40*/  @!P1 SYNCS.ARRIVE.TRANS64.A1T0 RZ, [UR6+0xb8], RZ ;  /* 0x0000b8ffffff99a7 */ /* 0x000fe20008100006 */
[----:B------:R-:W-:-:S06]  /*1f50*/  UISETP.GT.AND UP0, UPT, UR40, UR39, UPT ;  /* 0x000000272800728c */ /* 0x000fcc000bf04270 */
[----:B--2-4-:R1:W2:Y:S03]  /*1f60*/  SYNCS.PHASECHK.TRANS64.TRYWAIT P0, [UR4+0x38], R0 ;  /* 0x00003800ff0075a7 */ /* 0x0142a60008001104 */
[----:B------:R-:W-:Y:S05]  /*1f70*/  BRA.U !UP0, `(.L_x_32) ;  /* 0x0000000108c47547 */ /* 0x000fea000b800000 */
[----:B------:R-:W-:Y:S01]  /*1f80*/  UIADD3 UR24, UPT, UPT, UR43, UR13, URZ ;  /* 0x0000000d2b187290 */ /* 0x000fe2000fffe0ff */
[----:B------:R-:W-:-:S11]  /*1f90*/  UMOV UR4, UR7 ;  /* 0x0000000700047c82 */ /* 0x000fd60008000000 */
.L_x_38:
[----:B------:R-:W-:Y:S01]  /*1fa0*/  ULEA UR17, UR4, UR6, 0x3 ;  /* 0x0000000604117291 */ /* 0x000fe2000f8e18ff */
[----:B--2---:R-:W-:Y:S01]  /*1fb0*/  @P3 MOV R2, 0x8000 ;  /* 0x0000800000023802 */ /* 0x004fe20000000f00 */
[----:B--2-4-:R-:W-:Y:S10]  /*1fc0*/  @P0 BRA `(.L_x_33) ;  /* 0x00000000000c0947 */ /* 0x014ff40003800000 */
[----:B------:R-:W-:-:S04]  /*1fd0*/  SHF.L.U32 R3, R12, 0x1f, RZ ;  /* 0x0000001f0c037819 */ /* 0x000fc800000006ff */
[----:B------:R-:W2:Y:S02]  /*1fe0*/  SYNCS.PHASECHK.TRANS64.TRYWAIT P0, [UR17+0x38], R3 ;  /* 0x00003803ff0075a7 */ /* 0x000ea40008001111 */
[----:B--2---:R-:W-:Y:S05]  /*1ff0*/  @!P0 BRA `(.L_x_34) ;  /* 0x00000070001c8947 */ /* 0x004fea0003800000 */
.L_x_33:
[----:B------:R2:W-:Y:S01]  /*2000*/  @P3 SYNCS.ARRIVE.TRANS64 RZ, [UR17], R2 ;  /* 0x00000002ffff39a7 */ /* 0x0005e20008000011 */
[----:B------:R-:W-:-:S04]  /*2010*/  ULOP3.LUT UR5, UR23, 0x2, URZ, 0xfc, !UPT ;  /* 0x0000000217057892 */ /* 0x000fc8000f8efcff */
[----:B------:R-:W-:-:S09]  /*2020*/  UISETP.NE.AND UP0, UPT, UR5, 0x2, UPT ;  /* 0x000000020500788c */ /* 0x000fd2000bf05270 */
[----:B------:R-:W-:Y:S05]  /*2030*/  BRA.U UP0, `(.L_x_35) ;  /* 0x0000000100047547 */ /* 0x000fea000b800000 */
[----:B------:R-:W-:Y:S05]  /*2040*/  BPT.TRAP 0x1 ;  /* 0x000000040000795c */ /* 0x000fea0000300000 */
.L_x_35:
[----:B------:R-:W-:Y:S04]  /*2050*/  BSSY.RECONVERGENT B0, `(.L_x_36) ;  /* 0x0000003000007945 */ /* 0x000fe80003800200 */
[----:B------:R-:W-:Y:S05]  /*2060*/  @!P2 BRA `(.L_x_37) ;  /* 0x000000000004a947 */ /* 0x000fea0003800000 */
[----:B------:R-:W-:Y:S05]  /*2070*/  BPT.TRAP 0x1 ;  /* 0x000000040000795c */ /* 0x000fea0000300000 */
.L_x_37:
[----:B------:R-:W-:Y:S05]  /*2080*/  BSYNC.RECONVERGENT B0 ;  /* 0x0000000000007941 */ /* 0x000fea0003800200 */
.L_x_36:
[----:B------:R-:W-:Y:S02]  /*2090*/  UIADD3 UR5, UPT, UPT, UR4, 0x1, URZ ;  /* 0x0000000104057890 */ /* 0x000fe4000fffe0ff */
[----:B------:R-:W-:Y:S02]  /*20a0*/  USHF.L.U32 UR18, UR13, 0x6, URZ ;  /* 0x000000060d127899 */ /* 0x000fe400080006ff */
[----:B------:R-:W-:Y:S02]  /*20b0*/  UISETP.NE.AND UP0, UPT, UR5, 0x7, UPT ;  /* 0x000000070500788c */ /* 0x000fe4000bf05270 */
[----:B------:R-:W-:Y:S02]  /*20c0*/  ULOP3.LUT UR17, UR17, 0xfefffff8, URZ, 0xc0, !UPT ;  /* 0xfefffff811117892 */ /* 0x000fe4000f8ec0ff */
[----:B------:R-:W-:Y:S02]  /*20d0*/  USEL UR8, URZ, 0x1, UP0 ;  /* 0x00000001ff087887 */ /* 0x000fe40008000000 */
[----:B------:R-:W-:-:S02]  /*20e0*/  USEL UR7, UR5, URZ, UP0 ;  /* 0x000000ff05077287 */ /* 0x000fc40008000000 */
[----:B------:R-:W-:Y:S02]  /*20f0*/  UIADD3 UR14, UP0, UPT, UR26, 0x180, URZ ;  /* 0x000001801a0e7890 */ /* 0x000fe4000ff1e0ff */
        /* <DEDUP_REMOVED lines=9> */
[----:B------:R-:W-:Y:S02]  /*2190*/  UIADD3.X UR5, UPT, UPT, URZ, UR27, URZ, UP1, !UPT ;  /* 0x0000001bff057290 */ /* 0x000fe40008ffe4ff */
[----:B------:R-:W-:Y:S02]  /*21a0*/  UIADD3 UR8, UPT, UPT, UR6, 0x12300, UR8 ;  /* 0x0001230006087890 */ /* 0x000fe4000fffe008 */
[----:B------:R-:W-:Y:S01]  /*21b0*/  UIADD3.X UR15, UPT, UPT, URZ, UR27, URZ, UP0, !UPT ;  /* 0x0000001bff0f7290 */ /* 0x000fe200087fe4ff */
[----:B------:R-:W-:Y:S01]  /*21c0*/  UMOV UR28, 0x0 ;  /* 0x00000000001c7882 */ /* 0x000fe20000000000 */
[----:B------:R-:W-:Y:S01]  /*21d0*/  UMOV UR29, 0x10000000 ;  /* 0x10000000001d7882 */ /* 0x000fe20000000000 */
[----:B------:R-:W-:Y:S01]  /*21e0*/  UMOV UR19, UR35 ;  /* 0x0000002300137c82 */ /* 0x000fe20008000000 */
[----:B------:R-:W-:Y:S01]  /*21f0*/  UMOV UR20, UR36 ;  /* 0x0000002400147c82 */ /* 0x000fe20008000000 */
[----:B------:R-:W-:Y:S01]  /*2200*/  UMOV UR12, UR36 ;  /* 0x00000024000c7c82 */ /* 0x000fe20008000000 */
[----:B------:R1:W-:Y:S01]  /*2210*/  UTMALDG.3D.MULTICAST.2CTA [UR16], [UR4], UR11, desc[UR28] ;  /* 0x00001c10040073b4 */ /* 0x0003e2000821180b */
[----:B------:R-:W-:Y:S01]  /*2220*/  UMOV UR9, UR17 ;  /* 0x0000001100097c82 */ /* 0x000fe20008000000 */
[----:B------:R-:W-:-:S04]  /*2230*/  UIADD3 UR13, UPT, UPT, UR13, 0x1, URZ ;  /* 0x000000010d0d7890 */ /* 0x000fc8000fffe0ff */
[----:B------:R-:W-:Y:S01]  /*2240*/  UISETP.NE.AND UP0, UPT, UR13, UR24, UPT ;  /* 0x000000180d00728c */ /* 0x000fe2000bf05270 */
[----:B-1----:R-:W-:Y:S01]  /*2250*/  UMOV UR11, UR18 ;  /* 0x00000012000b7c82 */ /* 0x002fe20008000000 */
[----:B------:R-:W-:Y:S01]  /*2260*/  UMOV UR4, UR7 ;  /* 0x0000000700047c82 */ /* 0x000fe20008000000 */
[----:B------:R3:W-:Y:S06]  /*2270*/  UTMALDG.3D.2CTA [UR8], [UR14], desc[UR28] ;  /* 0x00001c080e0075b4 */ /* 0x0007ec0008211000 */
[----:B---3--:R-:W-:Y:S05]  /*2280*/  BRA.U UP0, `(.L_x_38) ;  /* 0xfffffffd00447547 */ /* 0x008fea000b83ffff */
.L_x_32:
[C---:B------:R-:W-:Y:S01]  /*2290*/  LEA R3, R11.reuse, UR6, 0x3 ;  /* 0x000000060b037c11 */ /* 0x040fe2000f8e18ff */
[----:B------:R-:W-:Y:S01]  /*22a0*/  NOP ;  /* 0x0000000000007918 */ /* 0x000fe20000000000 */
[----:B-1----:R-:W-:Y:S02]  /*22b0*/  SHF.L.U32 R0, R10, 0x1f, RZ ;  /* 0x0000001f0a007819 */ /* 0x002fe400000006ff */
[----:B------:R-:W-:Y:S02]  /*22c0*/  LEA R4, R11, UR6, 0x4 ;  /* 0x000000060b047c11 */ /* 0x000fe4000f8e20ff */
[----:B--2-4-:R-:W1:Y:S02]  /*22d0*/  SYNCS.PHASECHK.TRANS64.TRYWAIT P0, [R3+URZ+0xc0], R0 ;  /* 0x0000c000030075a7 */ /* 0x014e6400080011ff */
[----:B-1----:R-:W-:Y:S05]  /*22e0*/  @!P0 BRA `(.L_x_39) ;  /* 0x0000006c00788947 */ /* 0x002fea0003800000 */
.L_x_155:
[----:B------:R-:W2:Y:S01]  /*22f0*/  LDS.128 R4, [R4+0x150] ;  /* 0x0001500004047984 */ /* 0x000ea20000000c00 */
[----:B------:R-:W-:Y:S01]  /*2300*/  UISETP.GE.AND UP0, UPT, UR45, 0x1, UPT ;  /* 0x000000012d00788c */ /* 0x000fe2000bf06270 */
[----:B------:R-:W-:Y:S01]  /*2310*/  @!PT LDS RZ, [RZ] ;  /* 0x00000000fffff984 */ /* 0x000fe20000000800 */
[----:B------:R-:W-:Y:S01]  /*2320*/  @!PT LDS RZ, [RZ] ;  /* 0x00000000fffff984 */ /* 0x000fe20000000800 */
[----:B------:R-:W-:Y:S01]  /*2330*/  @!PT LDS RZ, [RZ] ;  /* 0x00000000fffff984 */ /* 0x000fe20000000800 */
[----:B------:R-:W-:Y:S01]  /*2340*/  @!PT LDS RZ, [RZ] ;  /* 0x00000000fffff984 */ /* 0x000fe20000000800 */
[----:B------:R3:W-:Y:S06]  /*2350*/  MEMBAR.ALL.CTA ;  /* 0x0000000000007992 */ /* 0x0007ec0000008000 */
[----:B---3--:R-:W3:Y:S01]  /*2360*/  FENCE.VIEW.ASYNC.S ;  /* 0x00000000000073c6 */ /* 0x008ee20000000000 */
[----:B--2---:R-:W-:-:S13]  /*2370*/  LOP3.LUT P0, RZ, R6, 0x1, RZ, 0xc0, !PT ;  /* 0x0000000106ff7812 */ /* 0x004fda000780c0ff */
[----:B---3--:R-:W-:Y:S01]  /*2380*/  VOTEU.ANY UP1, P0 ;  /* 0x0000000000ff7886 */ /* 0x008fe20000020100 */
[----:B------:R-:W-:-:S13]  /*2390*/  PLOP3.LUT P0, PT, PT, PT, UP1, 0x80, 0x8 ;  /* 0x000000000008781c */ /* 0x000fda0003f0f018 */
[----:B-1----:R-:W-:Y:S02]  /*23a0*/  @P0 LOP3.LUT R0, R5, 0xffff, RZ, 0xc0, !PT ;  /* 0x0000ffff05000812 */ /* 0x002fe400078ec0ff */
[----:B------:R-:W-:Y:S02]  /*23b0*/  @P0 MOV R2, R4 ;  /* 0x0000000400020202 */ /* 0x000fe40000000f00 */
[----:B------:R-:W-:Y:S01]  /*23c0*/  @P0 R2UR UR5, R0 ;  /* 0x00000000000502ca */ /* 0x000fe200000e0000 */
[----:B------:R-:W-:Y:S01]  /*23d0*/  VIADD R0, R3, 0xd0 ;  /* 0x000000d003007836 */ /* 0x000fe20000000000 */
[----:B------:R-:W-:Y:S02]  /*23e0*/  @P0 SHF.R.U32.HI R4, RZ, 0x10, R5 ;  /* 0x00000010ff040819 */ /* 0x000fe40000011605 */
[----:B------:R-:W-:Y:S02]  /*23f0*/  @P0 R2UR UR8, R2 ;  /* 0x00000000020802ca */ /* 0x000fe400000e0000 */
[----:B------:R-:W-:-:S02]  /*2400*/  PRMT R0, RZ, 0x654, R0 ;  /* 0x00000654ff007816 */ /* 0x000fc40000000000 */
[----:B------:R-:W-:Y:S02]  /*2410*/  @P0 R2UR UR4, R4 ;  /* 0x00000000040402ca */ /* 0x000fe400000e0000 */
[----:B------:R1:W-:Y:S03]  /*2420*/  SYNCS.ARRIVE.TRANS64.RED.A1T0 RZ, [R0+URZ], RZ ;  /* 0x000000ff00ff79a7 */ /* 0x0003e600081004ff */
[----:B------:R-:W-:-:S04]  /*2430*/  @UP1 UMOV UR30, UR5 ;  /* 0x00000005001e1c82 */ /* 0x000fc80008000000 */
[----:B------:R-:W-:-:S04]  /*2440*/  @UP1 UMOV UR31, UR8 ;  /* 0x00000008001f1c82 */ /* 0x000fc80008000000 */
[----:B------:R-:W-:Y:S01]  /*2450*/  @UP1 UMOV UR36, UR4 ;  /* 0x0000000400241c82 */ /* 0x000fe20008000000 */
[----:B------:R-:W-:Y:S05]  /*2460*/  BRA.U !UP0, `(.L_x_40) ;  /* 0x0000000108d47547 */ /* 0x000fea000b800000 */
[----:B------:R-:W2:Y:S01]  /*2470*/  LDCU.128 UR12, c[0x0][0xb10] ;  /* 0x00016200ff0c77ac */ /* 0x000ea20008000c00 */
[----:B------:R-:W3:Y:S01]  /*2480*/  LDCU UR24, c[0x0][0xb20] ;  /* 0x00016400ff1877ac */ /* 0x000ee20008000800 */
[----:B------:R-:W4:Y:S01]  /*2490*/  LDCU UR20, c[0x0][0xb0c] ;  /* 0x00016180ff1477ac */ /* 0x000f220008000800 */
[----:B------:R-:W1:Y:S01]  /*24a0*/  LDCU.64 UR10, c[0x0][0xb28] ;  /* 0x00016500ff0a77ac */ /* 0x000e620008000a00 */
[----:B------:R-:W-:Y:S02]  /*24b0*/  UISETP.NE.AND UP3, UPT, UR45, 0x1, UPT ;  /* 0x000000012d00788c */ /* 0x000fe4000bf65270 */
[----:B--2---:R-:W-:Y:S02]  /*24c0*/  UIMAD.WIDE.U32 UR8, UR37, UR15, URZ ;  /* 0x0000000f250872a5 */ /* 0x004fe4000f8e00ff */
[----:B------:R-:W-:Y:S02]  /*24d0*/  UIMAD.WIDE.U32 UR4, UR38, UR12, URZ ;  /* 0x0000000c260472a5 */ /* 0x000fe4000f8e00ff */
[----:B------:R-:W-:-:S02]  /*24e0*/  UISETP.NE.AND UP0, UPT, UR14, 0x1, UPT ;  /* 0x000000010e00788c */ /* 0x000fc4000bf05270 */
[----:B------:R-:W-:Y:S01]  /*24f0*/  UIMAD.WIDE.U32 UR28, UR30, UR15, URZ ;  /* 0x0000000f1e1c72a5 */ /* 0x000fe2000f8e00ff */
[----:B------:R-:W-:Y:S02]  /*2500*/  UMOV UR8, UR9 ;  /* 0x0000000900087c82 */ /* 0x000fe40008000000 */
[----:B------:R-:W-:Y:S01]  /*2510*/  UMOV UR4, UR5 ;  /* 0x0000000500047c82 */ /* 0x000fe20008000000 */
[----:B---3--:R-:W-:Y:S02]  /*2520*/  USHF.R.U32.HI UR8, URZ, UR24, UR8 ;  /* 0x00000018ff087299 */ /* 0x008fe40008011608 */
[----:B----4-:R-:W-:Y:S02]  /*2530*/  UISETP.NE.AND UP2, UPT, UR20, 0x1, UPT ;  /* 0x000000011400788c */ /* 0x010fe4000bf45270 */
[----:B------:R-:W-:Y:S02]  /*2540*/  USHF.R.U32.HI UR4, URZ, UR13, UR4 ;  /* 0x0000000dff047299 */ /* 0x000fe40008011604 */
[----:B------:R-:W-:-:S02]  /*2550*/  USEL UR5, UR37, UR8, !UP0 ;  /* 0x0000000825057287 */ /* 0x000fc4000c000000 */
[----:B------:R-:W-:Y:S02]  /*2560*/  USEL UR8, UR38, UR4, !UP2 ;  /* 0x0000000426087287 */ /* 0x000fe4000d000000 */
[----:B-1----:R-:W-:Y:S01]  /*2570*/  UIMAD.WIDE.U32 UR16, UR5, UR10, URZ ;  /* 0x0000000a051072a5 */ /* 0x002fe2000f8e00ff */
[----:B------:R-:W-:Y:S01]  /*2580*/  UMOV UR4, UR29 ;  /* 0x0000001d00047c82 */ /* 0x000fe20008000000 */
[----:B------:R-:W-:Y:S02]  /*2590*/  UIMAD.WIDE.U32 UR18, UR31, UR12, URZ ;  /* 0x0000000c1f1272a5 */ /* 0x000fe4000f8e00ff */
[----:B------:R-:W-:-:S03]  /*25a0*/  UIMAD.WIDE.U32 UR28, UR8, UR10, URZ ;  /* 0x0000000a081c72a5 */ /* 0x000fc6000f8e00ff */
[----:B------:R-:W-:Y:S01]  /*25b0*/  UMOV UR16, UR17 ;  /* 0x0000001100107c82 */ /* 0x000fe20008000000 */
[----:B------:R-:W-:Y:S02]  /*25c0*/  USHF.R.U32.HI UR4, URZ, UR24, UR4 ;  /* 0x00000018ff047299 */ /* 0x000fe40008011604 */
[----:B------:R-:W-:Y:S01]  /*25d0*/  @UP3 USHF.R.U32.HI UR5, URZ, UR11, UR16 ;  /* 0x0000000bff053299 */ /* 0x000fe20008011610 */
[----:B------:R-:W-:Y:S01]  /*25e0*/  UMOV UR18, UR19 ;  /* 0x0000001300127c82 */ /* 0x000fe20008000000 */
[----:B------:R-:W-:Y:S01]  /*25f0*/  UMOV UR28, UR29 ;  /* 0x0000001d001c7c82 */ /* 0x000fe20008000000 */
[----:B------:R-:W-:Y:S02]  /*2600*/  USHF.R.U32.HI UR13, URZ, UR13, UR18 ;  /* 0x0000000dff0d7299 */ /* 0x000fe40008011612 */
[----:B------:R-:W-:Y:S02]  /*2610*/  USEL UR4, UR30, UR4, !UP0 ;  /* 0x000000041e047287 */ /* 0x000fe4000c000000 */
[----:B------:R-:W-:-:S02]  /*2620*/  @UP3 USHF.R.U32.HI UR8, URZ, UR11, UR28 ;  /* 0x0000000bff083299 */ /* 0x000fc4000801161c */
[----:B------:R-:W-:Y:S02]  /*2630*/  UIMAD UR9, UR45, UR5, URZ ;  /* 0x000000052d0972a4 */ /* 0x000fe4000f8e02ff */
[----:B------:R-:W-:Y:S02]  /*2640*/  USEL UR5, UR31, UR13, !UP2 ;  /* 0x0000000d1f057287 */ /* 0x000fe4000d000000 */
[----:B------:R-:W-:Y:S02]  /*2650*/  UIMAD UR12, UR45, UR8, URZ ;  /* 0x000000082d0c72a4 */ /* 0x000fe4000f8e02ff */
[----:B------:R-:W-:Y:S02]  /*2660*/  UISETP.GE.AND UP0, UPT, UR4, UR9, UPT ;  /* 0x000000090400728c */ /* 0x000fe4000bf06270 */
[----:B------:R-:W-:Y:S02]  /*2670*/  UIMAD.WIDE.U32 UR16, UR4, UR10, URZ ;  /* 0x0000000a041072a5 */ /* 0x000fe4000f8e00ff */
[----:B------:R-:W-:-:S02]  /*2680*/  UISETP.GE.OR UP0, UPT, UR5, UR12, UP0 ;  /* 0x0000000c0500728c */ /* 0x000fc40008706670 */
        /* <DEDUP_REMOVED lines=19> */
.L_x_40:
[----:B------:R-:W2:Y:S02]  /*27c0*/  LDCU UR4, c[0x0][0xb30] ;  /* 0x00016600ff0477ac */ /* 0x000ea40008000800 */
[----:B--2---:R-:W-:-:S09]  /*27d0*/  UISETP.NE.AND UP0, UPT, UR4, 0x1, UPT ;  /* 0x000000010400788c */ /* 0x004fd2000bf05270 */
        /* <DEDUP_REMOVED lines=18> */
.L_x_41:
[----:B------:R-:W-:Y:S01]  /*2900*/  VIADD R11, R11, 0x1 ;  /* 0x000000010b0b7836 */ /* 0x000fe20000000000 */
[----:B------:R-:W-:Y:S01]  /*2910*/  R2UR UR4, R52 ;  /* 0x00000000340472ca */ /* 0x000fe200000e0000 */
[----:B------:R-:W-:Y:S01]  /*2920*/  UIADD3 UR20, UPT, UPT, UR30, UR63, URZ ;  /* 0x0000003f1e147290 */ /* 0x000fe2000fffe0ff */
[----:B------:R-:W-:Y:S02]  /*2930*/  PLOP3.LUT P1, PT, PT, PT, PT, 0x80, 0x8 ;  /* 0x000000000008781c */ /* 0x000fe40003f2f070 */
[----:B------:R-:W-:-:S04]  /*2940*/  ISETP.NE.AND P0, PT, R11, 0x2, PT ;  /* 0x000000020b00780c */ /* 0x000fc80003f05270 */
[----:B-1----:R-:W-:Y:S02]  /*2950*/  SEL R0, RZ, 0x1, P0 ;  /* 0x00000001ff007807 */ /* 0x002fe40000000000 */
[----:B------:R-:W-:Y:S02]  /*2960*/  SEL R11, R11, RZ, P0 ;  /* 0x000000ff0b0b7207 */ /* 0x000fe40000000000 */
[----:B------:R-:W-:Y:S01]  /*2970*/  LOP3.LUT R10, R10, R0, RZ, 0x3c, !PT ;  /* 0x000000000a0a7212 */ /* 0x000fe200078e3cff */
[----:B------:R-:W-:Y:S01]  /*2980*/  UIADD3 UR24, UPT, UPT, UR31, UR4, URZ ;  /* 0x000000041f187290 */ /* 0x000fe2000fffe0ff */
[----:B------:R-:W-:Y:S11]  /*2990*/  BRA.U UP1, `(.L_x_42) ;  /* 0xfffffff101287547 */ /* 0x000ff6000b83ffff */
[----:B------:R-:W-:Y:S01]  /*29a0*/  UIADD3 UR8, UPT, UPT, UR6, 0x38, URZ ;  /* 0x0000003806087890 */ /* 0x000fe2000fffe0ff */
[----:B------:R-:W-:-:S03]  /*29b0*/  SHF.L.U32 R2, R12, 0x1f, RZ ;  /* 0x0000001f0c027819 */ /* 0x000fc600000006ff */
[----:B------:R-:W-:-:S09]  /*29c0*/  ULEA UR4, UR7, UR8, 0x3 ;  /* 0x0000000807047291 */ /* 0x000fd2000f8e18ff */
[----:B------:R-:W1:Y:S02]  /*29d0*/  SYNCS.PHASECHK.TRANS64.TRYWAIT P0, [UR4], R2 ;  /* 0x00000002ff0075a7 */ /* 0x000e640008001104 */
[----:B-1----:R-:W-:Y:S05]  /*29e0*/  @!P0 BRA `(.L_x_43) ;  /* 0x0000006400cc8947 */ /* 0x002fea0003800000 */
.L_x_157:
[----:B------:R-:W-:-:S04]  /*29f0*/  UIADD3 UR4, UPT, UPT, UR7, 0x1, URZ ;  /* 0x0000000107047890 */ /* 0x000fc8000fffe0ff */
[----:B------:R-:W-:-:S04]  /*2a00*/  UISETP.NE.AND UP0, UPT, UR4, 0x7, UPT ;  /* 0x000000070400788c */ /* 0x000fc8000bf05270 */
[----:B------:R-:W-:Y:S02]  /*2a10*/  USEL UR6, URZ, 0x1, UP0 ;  /* 0x00000001ff067887 */ /* 0x000fe40008000000 */
[----:B------:R-:W-:-:S04]  /*2a20*/  USEL UR4, UR4, URZ, UP0 ;  /* 0x000000ff04047287 */ /* 0x000fc80008000000 */
[----:B------:R-:W-:Y:S01]  /*2a30*/  ULEA UR5, UR4, UR8, 0x3 ;  /* 0x0000000804057291 */ /* 0x000fe2000f8e18ff */
[----:B-1----:R-:W-:-:S04]  /*2a40*/  LOP3.LUT R2, R12, UR6, RZ, 0x3c, !PT ;  /* 0x000000060c027c12 */ /* 0x002fc8000f8e3cff */
[----:B------:R-:W-:-:S04]  /*2a50*/  SHF.L.U32 R3, R2, 0x1f, RZ ;  /* 0x0000001f02037819 */ /* 0x000fc800000006ff */
[----:B------:R-:W1:Y:S02]  /*2a60*/  SYNCS.PHASECHK.TRANS64.TRYWAIT P0, [UR5], R3 ;  /* 0x00000003ff0075a7 */ /* 0x000e640008001105 */
[----:B-1----:R-:W-:Y:S05]  /*2a70*/  @!P0 BRA `(.L_x_44) ;  /* 0x0000006400c08947 */ /* 0x002fea0003800000 */
.L_x_159:
[----:B------:R-:W-:-:S04]  /*2a80*/  UIADD3 UR4, UPT, UPT, UR4, 0x1, URZ ;  /* 0x0000000104047890 */ /* 0x000fc8000fffe0ff */
[----:B------:R-:W-:-:S04]  /*2a90*/  UISETP.NE.AND UP0, UPT, UR4, 0x7, UPT ;  /* 0x000000070400788c */ /* 0x000fc8000bf05270 */
[----:B------:R-:W-:Y:S02]  /*2aa0*/  USEL UR6, URZ, 0x1, UP0 ;  /* 0x00000001ff067887 */ /* 0x000fe40008000000 */
[----:B------:R-:W-:-:S04]  /*2ab0*/  USEL UR4, UR4, URZ, UP0 ;  /* 0x000000ff04047287 */ /* 0x000fc80008000000 */
[----:B------:R-:W-:Y:S01]  /*2ac0*/  ULEA UR5, UR4, UR8, 0x3 ;  /* 0x0000000804057291 */ /* 0x000fe2000f8e18ff */
[----:B------:R-:W-:-:S04]  /*2ad0*/  LOP3.LUT R2, R2, UR6, RZ, 0x3c, !PT ;  /* 0x0000000602027c12 */ /* 0x000fc8000f8e3cff */
[----:B-1----:R-:W-:-:S04]  /*2ae0*/  SHF.L.U32 R3, R2, 0x1f, RZ ;  /* 0x0000001f02037819 */ /* 0x002fc800000006ff */
[----:B------:R-:W1:Y:S02]  /*2af0*/  SYNCS.PHASECHK.TRANS64.TRYWAIT P0, [UR5], R3 ;  /* 0x00000003ff0075a7 */ /* 0x000e640008001105 */
[----:B-1----:R-:W-:Y:S05]  /*2b00*/  @!P0 BRA `(.L_x_45) ;  /* 0x0000006400b48947 */ /* 0x002fea0003800000 */
.L_x_161:
        /* <DEDUP_REMOVED lines=9> */
.L_x_163:
        /* <DEDUP_REMOVED lines=9> */
.L_x_165:
        /* <DEDUP_REMOVED lines=9> */
.L_x_167:
[----:B------:R-:W-:-:S04]  /*2cc0*/  UIADD3 UR4, UPT, UPT, UR4, 0x1, URZ ;  /* 0x0000000104047890 */ /* 0x000fc8000fffe0ff */
[----:B------:R-:W-:-:S04]  /*2cd0*/  UISETP.NE.AND UP0, UPT, UR4, 0x7, UPT ;  /* 0x000000070400788c */ /* 0x000fc8000bf05270 */
[----:B------:R-:W-:Y:S02]  /*2ce0*/  USEL UR5, URZ, 0x1, UP0 ;  /* 0x00000001ff057887 */ /* 0x000fe40008000000 */
[----:B------:R-:W-:-:S04]  /*2cf0*/  USEL UR4, UR4, URZ, UP0 ;  /* 0x000000ff04047287 */ /* 0x000fc80008000000 */
[----:B------:R-:W-:Y:S01]  /*2d00*/  ULEA UR4, UR4, UR8, 0x3 ;  /* 0x0000000804047291 */ /* 0x000fe2000f8e18ff */
[----:B------:R-:W-:-:S04]  /*2d10*/  LOP3.LUT R2, R2, UR5, RZ, 0x3c, !PT ;  /* 0x0000000502027c12 */ /* 0x000fc8000f8e3cff */
[----:B------:R-:W-:Y:S01]  /*2d20*/  SHF.L.U32 R2, R2, 0x1f, RZ ;  /* 0x0000001f02027819 */ /* 0x000fe200000006ff */
[----:B-1----:R-:W-:-:S07]  /*2d30*/  IMAD.U32 R0, RZ, RZ, UR4 ;  /* 0x00000004ff007e24 */ /* 0x002fce000f8e00ff */
.L_x_49:
[----:B-1----:R1:W2:Y:S02]  /*2d40*/  SYNCS.PHASECHK.TRANS64.TRYWAIT P0, [R0+URZ], R2 ;  /* 0x00000002000075a7 */ /* 0x0022a400080011ff */
[----:B--2---:R-:W-:Y:S05]  /*2d50*/  @!P0 NANOSLEEP.SYNCS 0x989680 ;  /* 0x009896800000895d */ /* 0x004fea0003900000 */
[----:B------:R-:W2:Y:S02]  /*2d60*/  @!P0 SYNCS.PHASECHK.TRANS64 P0, [R0+URZ], R2 ;  /* 0x00000002000085a7 */ /* 0x000ea400080010ff */
[----:B--2---:R-:W-:Y:S05]  /*2d70*/  @P0 EXIT ;  /* 0x000000000000094d */ /* 0x004fea0003800000 */
[----:B------:R-:W-:Y:S05]  /*2d80*/  BRA `(.L_x_49) ;  /* 0xfffffffc00ec7947 */ /* 0x000fea000383ffff */
.L_x_22:
[----:B------:R-:W-:-:S04]  /*2d90*/  UISETP.NE.AND UP0, UPT, UR47, URZ, UPT ;  /* 0x000000ff2f00728c */ /* 0x000fc8000bf05270 */
[----:B------:R-:W-:-:S09]  /*2da0*/  UISETP.NE.OR UP0, UPT, UR23, 0x1, UP0 ;  /* 0x000000011700788c */ /* 0x000fd20008705670 */
[----:B------:R-:W-:Y:S05]  /*2db0*/  BRA.U UP0, `(.L_x_50) ;  /* 0x0000000500487547 */ /* 0x000fea000b800000 */
[----:B------:R-:W-:Y:S01]  /*2dc0*/  ISETP.GE.U32.AND P2, PT, R0, 0x8, PT ;  /* 0x000000080000780c */ /* 0x000fe20003f46070 */
[----:B------:R-:W-:Y:S01]  /*2dd0*/  IMAD.MOV.U32 R12, RZ, RZ, 0x1 ;  /* 0x00000001ff0c7424 */ /* 0x000fe200078e00ff */
[----:B------:R-:W-:Y:S02]  /*2de0*/  CS2R R10, SRZ ;  /* 0x00000000000a7805 */ /* 0x000fe4000001ff00 */
[----:B------:R-:W-:Y:S01]  /*2df0*/  CS2R R8, SRZ ;  /* 0x0000000000087805 */ /* 0x000fe2000001ff00 */
[----:B------:R-:W-:Y:S01]  /*2e00*/  UMOV UR6, 0x400 ;  /* 0x0000040000067882 */ /* 0x000fe20000000000 */
[----:B------:R-:W-:Y:S01]  /*2e10*/  UMOV UR5, URZ ;  /* 0x000000ff00057c82 */ /* 0x000fe20008000000 */
[----:B------:R-:W-:-:S12]  /*2e20*/  ULEA UR6, UR47, UR6, 0x18 ;  /* 0x000000062f067291 */ /* 0x000fd8000f8ec0ff */
.L_x_54:
[----:B------:R-:W-:Y:S02]  /*2e30*/  LEA R2, R8, UR6, 0x3 ;  /* 0x0000000608027c11 */ /* 0x000fe4000f8e18ff */
[----:B------:R-:W-:-:S03]  /*2e40*/  SHF.L.U32 R4, R9, 0x1f, RZ ;  /* 0x0000001f09047819 */ /* 0x000fc600000006ff */
[----:B------:R-:W-:Y:S01]  /*2e50*/  VIADD R5, R2, 0x130 ;  /* 0x0000013002057836 */ /* 0x000fe20000000000 */
[----:B------:R-:W2:Y:S02]  /*2e60*/  SYNCS.PHASECHK.TRANS64.TRYWAIT P0, [R2+URZ+0x120], R4 ;  /* 0x00012004020075a7 */ /* 0x000ea400080011ff */
[----:B--2---:R-:W-:Y:S05]  /*2e70*/  @!P0 BRA `(.L_x_51) ;  /* 0x0000006400388947 */ /* 0x004fea0003800000 */
.L_x_168:
[----:B------:R-:W-:Y:S01]  /*2e80*/  ULEA UR4, UR5, UR6, 0x3 ;  /* 0x0000000605047291 */ /* 0x000fe2000f8e18ff */
[----:B--2---:R-:W-:Y:S01]  /*2e90*/  PRMT R2, RZ, 0x654, R5 ;  /* 0x00000654ff027816 */ /* 0x004fe20000000005 */
[----:B------:R-:W-:Y:S01]  /*2ea0*/  @!P2 IMAD.MOV.U32 R4, RZ, RZ, 0x10 ;  /* 0x00000010ff04a424 */ /* 0x000fe200078e00ff */
[----:B------:R-:W-:Y:S01]  /*2eb0*/  SHF.L.U32 R5, R12, 0x1f, RZ ;  /* 0x0000001f0c057819 */ /* 0x000fe200000006ff */
[----:B------:R-:W-:Y:S01]  /*2ec0*/  UIADD3 UR7, UPT, UPT, UR4, 0xc0, URZ ;  /* 0x000000c004077890 */ /* 0x000fe2000fffe0ff */
[----:B------:R2:W-:Y:S05]  /*2ed0*/  SYNCS.ARRIVE.TRANS64.RED.A1T0 RZ, [R2+URZ], RZ ;  /* 0x000000ff02ff79a7 */ /* 0x0005ea00081004ff */
[----:B------:R-:W-:Y:S01]  /*2ee0*/  IMAD.U32 R6, RZ, RZ, UR7 ;  /* 0x00000007ff067e24 */ /* 0x000fe2000f8e00ff */
[----:B------:R-:W3:Y:S04]  /*2ef0*/  SYNCS.PHASECHK.TRANS64.TRYWAIT P0, [UR4+0xd0], R5 ;  /* 0x0000d005ff0075a7 */ /* 0x000ee80008001104 */
[----:B------:R-:W-:Y:S01]  /*2f00*/  PRMT R6, R0, 0x654, R6 ;  /* 0x0000065400067816 */ /* 0x000fe20000000006 */
[----:B--23--:R-:W-:Y:S06]  /*2f10*/  @!P0 BRA `(.L_x_52) ;  /* 0x0000006400248947 */ /* 0x00cfec0003800000 */
.L_x_170:
[----:B------:R-:W-:Y:S01]  /*2f20*/  ULEA UR8, UR5, UR6, 0x4 ;  /* 0x0000000605087291 */ /* 0x000fe2000f8e20ff */
[----:B------:R-:W-:Y:S01]  /*2f30*/  SEL R3, R6, R3, !P2 ;  /* 0x0000000306037207 */ /* 0x000fe20005000000 */
[----:B------:R-:W-:Y:S01]  /*2f40*/  UIADD3 UR9, UPT, UPT, UR4, 0xc0, URZ ;  /* 0x000000c004097890 */ /* 0x000fe2000fffe0ff */
[----:B--2---:R-:W-:Y:S01]  /*2f50*/  LEA R2, R11, UR6, 0x3 ;  /* 0x000000060b027c11 */ /* 0x004fe2000f8e18ff */
[----:B------:R-:W-:Y:S01]  /*2f60*/  UIADD3 UR8, UPT, UPT, UR8, 0x150, URZ ;  /* 0x0000015008087890 */ /* 0x000fe2000fffe0ff */
[----:B------:R2:W-:Y:S01]  /*2f70*/  @!P2 SYNCS.ARRIVE.TRANS64.RED RZ, [R3+URZ], R4 ;  /* 0x0000000403ffa9a7 */ /* 0x0005e200080004ff */
[----:B------:R-:W-:Y:S01]  /*2f80*/  UIADD3 UR4, UPT, UPT, UR5, 0x1, URZ ;  /* 0x0000000105047890 */ /* 0x000fe2000fffe0ff */
[----:B------:R-:W-:-:S03]  /*2f90*/  VIADD R8, R8, 0x1 ;  /* 0x0000000108087836 */ /* 0x000fc60000000000 */
[----:B------:R-:W-:Y:S02]  /*2fa0*/  UISETP.NE.AND UP0, UPT, UR4, 0x2, UPT ;  /* 0x000000020400788c */ /* 0x000fe4000bf05270 */
[----:B------:R-:W-:Y:S01]  /*2fb0*/  ISETP.NE.AND P0, PT, R8, 0x2, PT ;  /* 0x000000020800780c */ /* 0x000fe20003f05270 */
[----:B------:R-:W-:Y:S06]  /*2fc0*/  UGETNEXTWORKID.BROADCAST [UR8], [UR9] ;  /* 0x00000000080073ca */ /* 0x000fec0008000100 */
[----:B------:R-:W-:Y:S02]  /*2fd0*/  USEL UR7, URZ, 0x1, UP0 ;  /* 0x00000001ff077887 */ /* 0x000fe40008000000 */
[----:B------:R-:W-:-:S04]  /*2fe0*/  USEL UR5, UR4, URZ, UP0 ;  /* 0x000000ff04057287 */ /* 0x000fc80008000000 */
[----:B------:R-:W-:Y:S02]  /*2ff0*/  LOP3.LUT R12, R12, UR7, RZ, 0x3c, !PT ;  /* 0x000000070c0c7c12 */ /* 0x000fe4000f8e3cff */
[----:B--2---:R-:W-:-:S04]  /*3000*/  SHF.L.U32 R4, R10, 0x1f, RZ ;  /* 0x0000001f0a047819 */ /* 0x004fc800000006ff */
[----:B------:R-:W2:Y:S02]  /*3010*/  SYNCS.PHASECHK.TRANS64.TRYWAIT P1, [R2+URZ+0xc0], R4 ;  /* 0x0000c004020075a7 */ /* 0x000ea400080211ff */
[----:B--2---:R-:W-:Y:S05]  /*3020*/  @!P1 BRA `(.L_x_53) ;  /* 0x0000006000f89947 */ /* 0x004fea0003800000 */
.L_x_171:
[C---:B--2---:R-:W-:Y:S01]  /*3030*/  LEA R4, R11.reuse, UR6, 0x4 ;  /* 0x000000060b047c11 */ /* 0x044fe2000f8e20ff */
[----:B------:R-:W-:Y:S01]  /*3040*/  VIADD R2, R2, 0xd0 ;  /* 0x000000d002027836 */ /* 0x000fe20000000000 */
[----:B------:R-:W-:Y:S01]  /*3050*/  SEL R8, R8, RZ, P0 ;  /* 0x000000ff08087207 */ /* 0x000fe20000000000 */
[----:B------:R-:W-:-:S03]  /*3060*/  VIADD R11, R11, 0x1 ;  /* 0x000000010b0b7836 */ /* 0x000fc60000000000 */
[----:B------:R-:W2:Y:S01]  /*3070*/  LDS.128 R4, [R4+0x150] ;  /* 0x0001500004047984 */ /* 0x000ea20000000c00 */
[----:B------:R-:W-:Y:S02]  /*3080*/  PRMT R2, RZ, 0x654, R2 ;  /* 0x00000654ff027816 */ /* 0x000fe40000000002 */
[C---:B------:R-:W-:Y:S01]  /*3090*/  ISETP.NE.AND P1, PT, R11.reuse, 0x2, PT ;  /* 0x000000020b00780c */ /* 0x040fe20003f25270 */
[----:B------:R-:W-:Y:S01]  /*30a0*/  @!PT LDS RZ, [RZ] ;  /* 0x00000000fffff984 */ /* 0x000fe20000000800 */
[----:B------:R-:W-:Y:S01]  /*30b0*/  @!PT LDS RZ, [RZ] ;  /* 0x00000000fffff984 */ /* 0x000fe20000000800 */
[----:B------:R-:W-:Y:S01]  /*30c0*/  @!PT LDS RZ, [RZ] ;  /* 0x00000000fffff984 */ /* 0x000fe20000000800 */
[----:B------:R-:W-:Y:S01]  /*30d0*/  @!PT LDS RZ, [RZ] ;  /* 0x00000000fffff984 */ /* 0x000fe20000000800 */
[----:B------:R3:W-:Y:S06]  /*30e0*/  MEMBAR.ALL.CTA ;  /* 0x0000000000007992 */ /* 0x0007ec0000008000 */
[----:B---3--:R-:W3:Y:S01]  /*30f0*/  FENCE.VIEW.ASYNC.S ;  /* 0x00000000000073c6 */ /* 0x008ee20000000000 */
[----:B------:R-:W-:Y:S01]  /*3100*/  SEL R11, R11, RZ, P1 ;  /* 0x000000ff0b0b7207 */ /* 0x000fe20000800000 */
[----:B---3--:R3:W-:Y:S01]  /*3110*/  SYNCS.ARRIVE.TRANS64.RED.A1T0 RZ, [R2+URZ], RZ ;  /* 0x000000ff02ff79a7 */ /* 0x0087e200081004ff */
[----:B--2---:R-:W-:-:S02]  /*3120*/  LOP3.LUT P3, RZ, R6, 0x1, RZ, 0xc0, !PT ;  /* 0x0000000106ff7812 */ /* 0x004fc4000786c0ff */
[----:B------:R-:W-:-:S04]  /*3130*/  SEL R4, RZ, 0x1, P1 ;  /* 0x00000001ff047807 */ /* 0x000fc80000800000 */
[----:B------:R-:W-:Y:S02]  /*3140*/  LOP3.LUT R10, R10, R4, RZ, 0x3c, !PT ;  /* 0x000000040a0a7212 */ /* 0x000fe400078e3cff */
[----:B---3--:R-:W-:-:S04]  /*3150*/  SEL R2, RZ, 0x1, P0 ;  /* 0x00000001ff027807 */ /* 0x008fc80000000000 */
[----:B------:R-:W-:Y:S01]  /*3160*/  LOP3.LUT R9, R9, R2, RZ, 0x3c, !PT ;  /* 0x0000000209097212 */ /* 0x000fe200078e3cff */
[----:B------:R-:W-:Y:S06]  /*3170*/  @P3 BRA `(.L_x_54) ;  /* 0xfffffffc002c3947 */ /* 0x000fec000383ffff */
[----:B------:R-:W-:Y:S01]  /*3180*/  ULEA UR4, UR5, UR6, 0x3 ;  /* 0x0000000605047291 */ /* 0x000fe2000f8e18ff */
[----:B------:R-:W-:-:S08]  /*3190*/  SHF.L.U32 R2, R12, 0x1f, RZ ;  /* 0x0000001f0c027819 */ /* 0x000fd000000006ff */
[----:B------:R-:W2:Y:S02]  /*31a0*/  SYNCS.PHASECHK.TRANS64 P0, [UR4+0xd0], R2 ;  /* 0x0000d002ff0075a7 */ /* 0x000ea40008001004 */
[----:B--2---:R-:W-:Y:S05]  /*31b0*/  @P0 BRA `(.L_x_55) ;  /* 0x0000000000080947 */ /* 0x004fea0003800000 */
[----:B------:R-:W2:Y:S02]  /*31c0*/  SYNCS.PHASECHK.TRANS64.TRYWAIT P0, [UR4+0xd0], R2 ;  /* 0x0000d002ff0075a7 */ /* 0x000ea40008001104 */
[----:B--2---:R-:W-:Y:S05]  /*31d0*/  @!P0 BRA `(.L_x_56) ;  /* 0x0000006000a08947 */ /* 0x004fea0003800000 */
.L_x_55:
[----:B------:R-:W-:-:S04]  /*31e0*/  UIADD3 UR7, UPT, UPT, UR5, 0x1, URZ ;  /* 0x0000000105077890 */ /* 0x000fc8000fffe0ff */
[----:B------:R-:W-:-:S04]  /*31f0*/  UISETP.NE.AND UP0, UPT, UR7, 0x2, UPT ;  /* 0x000000020700788c */ /* 0x000fc8000bf05270 */
[----:B------:R-:W-:Y:S02]  /*3200*/  USEL UR8, URZ, 0x1, UP0 ;  /* 0x00000001ff087887 */ /* 0x000fe40008000000 */
[----:B------:R-:W-:-:S04]  /*3210*/  USEL UR7, UR7, URZ, UP0 ;  /* 0x000000ff07077287 */ /* 0x000fc80008000000 */
[----:B------:R-:W-:Y:S01]  /*3220*/  ULEA UR7, UR7, UR6, 0x3 ;  /* 0x0000000607077291 */ /* 0x000fe2000f8e18ff */
[----:B--2---:R-:W-:-:S04]  /*3230*/  LOP3.LUT R2, R12, UR8, RZ, 0x3c, !PT ;  /* 0x000000080c027c12 */ /* 0x004fc8000f8e3cff */
[----:B------:R-:W-:-:S04]  /*3240*/  SHF.L.U32 R0, R2, 0x1f, RZ ;  /* 0x0000001f02007819 */ /* 0x000fc800000006ff */
[----:B------:R-:W2:Y:S02]  /*3250*/  SYNCS.PHASECHK.TRANS64 P0, [UR7+0xd0], R0 ;  /* 0x0000d000ff0075a7 */ /* 0x000ea40008001007 */
[----:B-12---:R-:W-:Y:S05]  /*3260*/  @P0 EXIT ;  /* 0x000000000000094d */ /* 0x006fea0003800000 */
[----:B------:R-:W-:Y:S02]  /*3270*/  SHF.L.U32 R2, R2, 0x1f, RZ ;  /* 0x0000001f02027819 */ /* 0x000fe400000006ff */
[----:B------:R-:W-:-:S07]  /*3280*/  MOV R0, UR7 ;  /* 0x0000000700007c02 */ /* 0x000fce0008000f00 */
.L_x_57:
[----:B-1----:R1:W2:Y:S02]  /*3290*/  SYNCS.PHASECHK.TRANS64.TRYWAIT P0, [R0+URZ+0xd0], R2 ;  /* 0x0000d002000075a7 */ /* 0x0022a400080011ff */
[----:B--2---:R-:W-:Y:S05]  /*32a0*/  @!P0 NANOSLEEP.SYNCS 0x989680 ;  /* 0x009896800000895d */ /* 0x004fea0003900000 */
[----:B------:R-:W2:Y:S02]  /*32b0*/  @!P0 SYNCS.PHASECHK.TRANS64 P0, [R0+URZ+0xd0], R2 ;  /* 0x0000d002000085a7 */ /* 0x000ea400080010ff */
[----:B--2---:R-:W-:Y:S05]  /*32c0*/  @P0 EXIT ;  /* 0x000000000000094d */ /* 0x004fea0003800000 */
[----:B------:R-:W-:Y:S05]  /*32d0*/  BRA `(.L_x_57) ;  /* 0xfffffffc00ec7947 */ /* 0x000fea000383ffff */
.L_x_50:
[----:B------:R-:W-:Y:S05]  /*32e0*/  BRA.U UP5, `(.L_x_58) ;  /* 0x0000001105d47547 */ /* 0x000fea000b800000 */
[----:B------:R-:W-:Y:S01]  /*32f0*/  UMOV UR4, 0x40 ;  /* 0x0000004000047882 */ /* 0x000fe20000000000 */
[----:B------:R-:W-:Y:S01]  /*3300*/  NOP ;  /* 0x0000000000007918 */ /* 0x000fe20000000000 */
[----:B------:R-:W-:Y:S01]  /*3310*/  ULEA UR5, UR47, UR4, 0x18 ;  /* 0x000000042f057291 */ /* 0x000fe2000f8ec0ff */
[----:B------:R-:W-:Y:S02]  /*3320*/  UMOV UR6, 0x400 ;  /* 0x0000040000067882 */ /* 0x000fe40000000000 */
[----:B------:R-:W-:-:S06]  /*3330*/  ULEA UR6, UR47, UR6, 0x18 ;  /* 0x000000062f067291 */ /* 0x000fcc000f8ec0ff */
[----:B------:R-:W2:Y:S02]  /*3340*/  LDS.U8 R0, [UR5+0x1c] ;  /* 0x00001c05ff007984 */ /* 0x000ea40008000000 */
[----:B--2---:R-:W-:-:S13]  /*3350*/  ISETP.NE.AND P0, PT, R0, RZ, PT ;  /* 0x000000ff0000720c */ /* 0x004fda0003f05270 */
[----:B------:R-:W-:Y:S05]  /*3360*/  @P0 BRA `(.L_x_59) ;  /* 0x0000000400080947 */ /* 0x000fea0003800000 */
[----:B------:R-:W-:Y:S02]  /*3370*/  UISETP.NE.U32.AND UP1, UPT, UR48, 0x1, UPT ;  /* 0x000000013000788c */ /* 0x000fe4000bf25070 */
[----:B------:R-:W-:-:S07]  /*3380*/  UIADD3 UR7, UPT, UPT, UR5, 0x8, URZ ;  /* 0x0000000805077890 */ /* 0x000fce000fffe0ff */
[----:B------:R-:W-:Y:S05]  /*3390*/  BRA.U !UP1, `(.L_x_60) ;  /* 0x00000001099c7547 */ /* 0x000fea000b800000 */
[----:B------:R-:W-:Y:S01]  /*33a0*/  ELECT P0, URZ, PT ;  /* 0x0000000000ff782f */ /* 0x000fe20003800000 */
[----:B------:R-:W-:-:S12]  /*33b0*/  BSSY B0, `(.L_x_60) ;  /* 0x0000025000007945 */ /* 0x000fd80003800000 */
[----:B------:R-:W-:Y:S05]  /*33c0*/  @!P0 BRA `(.L_x_61) ;  /* 0x00000000008c8947 */ /* 0x000fea0003800000 */
[----:B------:R-:W-:-:S05]  /*33d0*/  UMOV UR4, 0x10 ;  /* 0x0000001000047882 */ /* 0x000fca0000000000 */
[----:B------:R-:W-:Y:S04]  /*33e0*/  DEPBAR.LE SB2, 0x36 ;  /* 0x0000ad800000791a */ /* 0x000fe80000000000 */
[----:B------:R-:W2:Y:S02]  /*33f0*/  UTCATOMSWS.2CTA.FIND_AND_SET.ALIGN UP0, UR4, UR4 ;  /* 0x00000004000475e3 */ /* 0x000ea40008200800 */
[----:B--2---:R-:W-:Y:S01]  /*3400*/  MOV R10, UR4 ;  /* 0x00000004000a7c02 */ /* 0x004fe20008000f00 */
[----:B------:R-:W-:Y:S06]  /*3410*/  BRA.U UP0, `(.L_x_62) ;  /* 0x0000000100187547 */ /* 0x000fec000b800000 */
.L_x_63:
[----:B------:R-:W-:Y:S05]  /*3420*/  NANOSLEEP 0x64 ;  /* 0x000000640000795d */ /* 0x000fea0003800000 */
[----:B------:R-:W-:-:S05]  /*3430*/  UMOV UR4, 0x10 ;  /* 0x0000001000047882 */ /* 0x000fca0000000000 */
[----:B------:R-:W-:Y:S04]  /*3440*/  DEPBAR.LE SB2, 0x36 ;  /* 0x0000ad800000791a */ /* 0x000fe80000000000 */
[----:B------:R-:W2:Y:S02]  /*3450*/  UTCATOMSWS.2CTA.FIND_AND_SET.ALIGN UP0, UR4, UR4 ;  /* 0x00000004000475e3 */ /* 0x000ea40008200800 */
[----:B--2---:R-:W-:Y:S01]  /*3460*/  MOV R10, UR4 ;  /* 0x00000004000a7c02 */ /* 0x004fe20008000f00 */
[----:B------:R-:W-:Y:S05]  /*3470*/  BRA.U !UP0, `(.L_x_63) ;  /* 0xfffffffd08e87547 */ /* 0x000fea000b83ffff */
.L_x_62:
[----:B------:R-:W2:Y:S01]  /*3480*/  LDS R6, [UR5+0x10] ;  /* 0x00001005ff067984 */ /* 0x000ea20008000800 */
[----:B------:R-:W-:Y:S01]  /*3490*/  IMAD.U32 R0, RZ, RZ, UR6 ;  /* 0x00000006ff007e24 */ /* 0x000fe2000f8e00ff */
[----:B------:R-:W-:-:S03]  /*34a0*/  MOV R4, UR49 ;  /* 0x0000003100047c02 */ /* 0x000fc60008000f00 */
[----:B------:R-:W-:Y:S01]  /*34b0*/  VIADD R0, R0, 0x170 ;  /* 0x0000017000007836 */ /* 0x000fe20000000000 */
[----:B--2---:R-:W-:-:S04]  /*34c0*/  SHF.L.U32 R6, R6, 0x1f, RZ ;  /* 0x0000001f06067819 */ /* 0x004fc800000006ff */
[----:B------:R-:W2:Y:S02]  /*34d0*/  SYNCS.PHASECHK.TRANS64.TRYWAIT P0, [UR5+0x8], R6 ;  /* 0x00000806ff0075a7 */ /* 0x000ea40008001105 */
[----:B--2---:R-:W-:Y:S05]  /*34e0*/  @P0 BRA `(.L_x_64) ;  /* 0x0000000000080947 */ /* 0x004fea0003800000 */
[----:B------:R-:W2:Y:S02]  /*34f0*/  SYNCS.PHASECHK.TRANS64.TRYWAIT P0, [UR5+0x8], R6 ;  /* 0x00000806ff0075a7 */ /* 0x000ea40008001105 */
[----:B--2---:R-:W-:Y:S05]  /*3500*/  @!P0 BRA `(.L_x_65) ;  /* 0x0000005c00ec8947 */ /* 0x004fea0003800000 */
.L_x_64:
[----:B------:R-:W-:Y:S01]  /*3510*/  PRMT R4, R4, 0x654, R0 ;  /* 0x0000065404047816 */ /* 0x000fe20000000000 */
[----:B------:R-:W-:Y:S01]  /*3520*/  HFMA2 R0, -RZ, RZ, 0, 5.9604644775390625e-08 ;  /* 0x00000001ff007431 */ /* 0x000fe200000001ff */
[----:B------:R-:W-:Y:S01]  /*3530*/  UPRMT UR4, UR49, 0x654, UR7 ;  /* 0x0000065431047896 */ /* 0x000fe20008000007 */
[----:B------:R-:W-:Y:S02]  /*3540*/  IMAD.MOV.U32 R8, RZ, RZ, 0xffff ;  /* 0x0000ffffff087424 */ /* 0x000fe400078e00ff */
[----:B--2---:R-:W-:Y:S02]  /*3550*/  IMAD.MOV.U32 R6, RZ, RZ, 0x4 ;  /* 0x00000004ff067424 */ /* 0x004fe400078e00ff */
[----:B------:R-:W-:Y:S01]  /*3560*/  IMAD.SHL.U32 R9, R10, 0x20, RZ ;  /* 0x000000200a097824 */ /* 0x000fe200078e00ff */
[----:B------:R-:W-:Y:S02]  /*3570*/  MOV R5, UR4 ;  /* 0x0000000400057c02 */ /* 0x000fe40008000f00 */
[-C--:B------:R-:W-:Y:S01]  /*3580*/  SHF.L.U32 R8, R8, R10.reuse, RZ ;  /* 0x0000000a08087219 */ /* 0x080fe200000006ff */
[----:B------:R2:W-:Y:S01]  /*3590*/  SYNCS.ARRIVE.TRANS64.RED RZ, [UR4], R6 ;  /* 0x00000006ffff79a7 */ /* 0x0005e20008000404 */
[----:B------:R-:W-:Y:S01]  /*35a0*/  SHF.L.U32 R7, R0, R10, RZ ;  /* 0x0000000a00077219 */ /* 0x000fe200000006ff */
[----:B------:R2:W-:Y:S04]  /*35b0*/  STS [UR6+0x170], R9 ;  /* 0x00017009ff007988 */ /* 0x0005e80008000806 */
[----:B------:R2:W-:Y:S04]  /*35c0*/  STAS [R4.64], R10 ;  /* 0x0000000a04007dbd */ /* 0x0005e8000c0008ff */
[----:B------:R2:W-:Y:S04]  /*35d0*/  ATOMS.OR RZ, [UR5+0x14], R8 ;  /* 0x00001408ffff798c */ /* 0x0005e8000b000005 */
[----:B------:R2:W-:Y:S04]  /*35e0*/  ATOMS.OR RZ, [UR5+0x18], R7 ;  /* 0x00001807ffff798c */ /* 0x0005e8000b000005 */
[----:B------:R2:W-:Y:S02]  /*35f0*/  ATOMS.XOR RZ, [UR5+0x10], R0 ;  /* 0x00001000ffff798c */ /* 0x0005e4000b800005 */
.L_x_61:
[----:B-1----:R-:W-:Y:S05]  /*3600*/  BSYNC B0 ;  /* 0x0000000000007941 */ /* 0x002fea0003800000 */
.L_x_60:
[----:B------:R-:W-:Y:S05]  /*3610*/  BRA.U UP1, `(.L_x_66) ;  /* 0x00000001016c7547 */ /* 0x000fea000b800000 */
[----:B------:R-:W-:-:S03]  /*3620*/  UMOV UR4, 0xffffffff ;  /* 0xffffffff00047882 */ /* 0x000fc60000000000 */
[----:B------:R-:W-:Y:S05]  /*3630*/  BRA.DIV UR4, `(.L_x_67) ;  /* 0x0000005e04b87947 */ /* 0x000fea000b800000 */
[----:B------:R-:W-:-:S13]  /*3640*/  ELECT P6, URZ, PT ;  /* 0x0000000000ff782f */ /* 0x000fda00038c0000 */
.L_x_175:
[----:B------:R-:W-:Y:S05]  /*3650*/  @!P6 BRA `(.L_x_66) ;  /* 0x00000000005ce947 */ /* 0x000fea0003800000 */
[----:B--2---:R-:W2:Y:S02]  /*3660*/  LDS R4, [UR5+0x10] ;  /* 0x00001005ff047984 */ /* 0x004ea40008000800 */
[----:B--2---:R-:W-:-:S04]  /*3670*/  SHF.L.U32 R4, R4, 0x1f, RZ ;  /* 0x0000001f04047819 */ /* 0x004fc800000006ff */
[----:B------:R-:W2:Y:S02]  /*3680*/  SYNCS.PHASECHK.TRANS64.TRYWAIT P0, [UR5+0x8], R4 ;  /* 0x00000804ff0075a7 */ /* 0x000ea40008001105 */
[----:B--2---:R-:W-:Y:S05]  /*3690*/  @P0 BRA `(.L_x_68) ;  /* 0x0000000000080947 */ /* 0x004fea0003800000 */
[----:B------:R-:W2:Y:S02]  /*36a0*/  SYNCS.PHASECHK.TRANS64.TRYWAIT P0, [UR5+0x8], R4 ;  /* 0x00000804ff0075a7 */ /* 0x000ea40008001105 */
[----:B--2---:R-:W-:Y:S05]  /*36b0*/  @!P0 BRA `(.L_x_69) ;  /* 0x0000005c00b88947 */ /* 0x004fea0003800000 */
.L_x_68:
[----:B------:R-:W3:Y:S01]  /*36c0*/  LDS R6, [UR6+0x170] ;  /* 0x00017006ff067984 */ /* 0x000ee20008000800 */
[----:B--2---:R-:W-:Y:S02]  /*36d0*/  HFMA2 R0, -RZ, RZ, 0, 5.9604644775390625e-08 ;  /* 0x00000001ff007431 */ /* 0x004fe400000001ff */
[----:B------:R-:W-:Y:S01]  /*36e0*/  IMAD.MOV.U32 R4, RZ, RZ, 0xffff ;  /* 0x0000ffffff047424 */ /* 0x000fe200078e00ff */
[----:B------:R-:W-:Y:S01]  /*36f0*/  UPRMT UR4, UR49, 0x654, UR7 ;  /* 0x0000065431047896 */ /* 0x000fe20008000007 */
[----:B---3--:R-:W-:-:S03]  /*3700*/  IMAD.SHL.U32 R5, R6, 0x20, RZ ;  /* 0x0000002006057824 */ /* 0x008fc600078e00ff */
[-C--:B------:R-:W-:Y:S02]  /*3710*/  SHF.L.U32 R4, R4, R6.reuse, RZ ;  /* 0x0000000604047219 */ /* 0x080fe400000006ff */
[----:B------:R-:W-:Y:S01]  /*3720*/  SHF.L.U32 R6, R0, R6, RZ ;  /* 0x0000000600067219 */ /* 0x000fe200000006ff */
[----:B------:R3:W-:Y:S04]  /*3730*/  STS [UR6+0x170], R5 ;  /* 0x00017005ff007988 */ /* 0x0007e80008000806 */
[----:B------:R3:W-:Y:S04]  /*3740*/  ATOMS.OR RZ, [UR5+0x14], R4 ;  /* 0x00001404ffff798c */ /* 0x0007e8000b000005 */
[----:B------:R3:W-:Y:S01]  /*3750*/  ATOMS.OR RZ, [UR5+0x18], R6 ;  /* 0x00001806ffff798c */ /* 0x0007e2000b000005 */
[----:B------:R-:W-:Y:S03]  /*3760*/  SYNCS.ARRIVE.TRANS64.RED.A1T0 RZ, [UR4], RZ ;  /* 0x000000ffffff79a7 */ /* 0x000fe60008100404 */
[----:B------:R3:W-:Y:S01]  /*3770*/  ATOMS.XOR RZ, [UR5+0x10], R0 ;  /* 0x00001000ffff798c */ /* 0x0007e2000b800005 */
[----:B------:R-:W-:Y:S05]  /*3780*/  BRA `(.L_x_66) ;  /* 0x0000000000107947 */ /* 0x000fea0003800000 */
.L_x_59:
[----:B------:R-:W-:Y:S02]  /*3790*/  MOV R0, 0xffffffff ;  /* 0xffffffff00007802 */ /* 0x000fe40000000f00 */
[----:B------:R-:W-:-:S03]  /*37a0*/  MOV R4, 0x37d0 ;  /* 0x000037d000047802 */ /* 0x000fc60000000f00 */
[----:B------:R2:W-:Y:S04]  /*37b0*/  STS [UR6+0x170], R0 ;  /* 0x00017000ff007988 */ /* 0x0005e80008000806 */
[----:B-12--5:R-:W-:Y:S05]  /*37c0*/  CALL.REL.NOINC `($__internal_1_$__cuda_sm10x_tcgen05_guardrail_trap_phase_invalid_during_alloc) ;  /* 0x00000064008c7944 */ /* 0x026fea0003c00000 */
.L_x_66:
[----:B------:R-:W-:Y:S05]  /*37d0*/  WARPSYNC.ALL ;  /* 0x0000000000007948 */ /* 0x000fea0003800000 */
[----:B------:R-:W4:Y:S01]  /*37e0*/  S2UR UR4, SR_CgaCtaId ;  /* 0x00000000000479c3 */ /* 0x000f220000008800 */
[----:B------:R-:W-:Y:S01]  /*37f0*/  UMOV UR26, 0x400 ;  /* 0x00000400001a7882 */ /* 0x000fe20000000000 */
[----:B------:R-:W-:-:S06]  /*3800*/  NOP ;  /* 0x0000000000007918 */ /* 0x000fcc0000000000 */
[----:B------:R-:W-:Y:S06]  /*3810*/  BAR.ARV 0x6, 0xa0 ;  /* 0x0182800000007b1d */ /* 0x000fec0000002000 */
[----:B------:R-:W1:Y:S01]  /*3820*/  LDCU UR6, c[0x0][0x38c] ;  /* 0x00007180ff0677ac */ /* 0x000e620008000800 */
[----:B------:R-:W-:Y:S01]  /*3830*/  LOP3.LUT R3, R3, 0xffff, RZ, 0xc0, !PT ;  /* 0x0000ffff03037812 */ /* 0x000fe200078ec0ff */
[----:B--2---:R-:W-:Y:S01]  /*3840*/  IMAD.MOV.U32 R9, RZ, RZ, 0x1 ;  /* 0x00000001ff097424 */ /* 0x004fe200078e00ff */
[----:B------:R-:W-:Y:S01]  /*3850*/  LOP3.LUT R2, R2, 0xffff, RZ, 0xc0, !PT ;  /* 0x0000ffff02027812 */ /* 0x000fe200078ec0ff */
[----:B------:R-:W-:Y:S01]  /*3860*/  IMAD.MOV.U32 R8, RZ, RZ, RZ ;  /* 0x000000ffff087224 */ /* 0x000fe200078e00ff */
[----:B------:R-:W-:Y:S01]  /*3870*/  R2UR UR28, R3 ;  /* 0x00000000031c72ca */ /* 0x000fe200000e0000 */
[----:B------:R-:W-:Y:S01]  /*3880*/  UMOV UR32, URZ ;  /* 0x000000ff00207c82 */ /* 0x000fe20008000000 */
[----:B------:R-:W-:-:S02]  /*3890*/  R2UR UR42, R2 ;  /* 0x00000000022a72ca */ /* 0x000fc400000e0000 */
[----:B------:R-:W-:Y:S01]  /*38a0*/  CS2R R2, SRZ ;  /* 0x0000000000027805 */ /* 0x000fe2000001ff00 */
[----:B------:R-:W-:Y:S01]  /*38b0*/  UMOV UR23, URZ ;  /* 0x000000ff00177c82 */ /* 0x000fe20008000000 */
[----:B----4-:R-:W-:Y:S01]  /*38c0*/  ULEA UR26, UR4, UR26, 0x18 ;  /* 0x0000001a041a7291 */ /* 0x010fe2000f8ec0ff */
[----:B------:R-:W-:Y:S01]  /*38d0*/  UMOV UR22, URZ ;  /* 0x000000ff00167c82 */ /* 0x000fe20008000000 */
[----:B------:R-:W-:Y:S02]  /*38e0*/  UISETP.NE.AND UP3, UPT, UR48, URZ, UPT ;  /* 0x000000ff3000728c */ /* 0x000fe4000bf65270 */
[----:B------:R-:W-:Y:S02]  /*38f0*/  UIADD3 UR4, UPT, UPT, UR26, 0x4300, URZ ;  /* 0x000043001a047890 */ /* 0x000fe4000fffe0ff */
[----:B------:R-:W-:-:S03]  /*3900*/  UIADD3 UR5, UPT, UPT, UR26, 0x12300, URZ ;  /* 0x000123001a057890 */ /* 0x000fc6000fffe0ff */
[----:B---3--:R-:W2:Y:S01]  /*3910*/  LDS R0, [UR26+0x170] ;  /* 0x0001701aff007984 */ /* 0x008ea20008000800 */
[----:B-1----:R-:W-:Y:S02]  /*3920*/  UIADD3 UR6, UPT, UPT, UR6, 0x3f, URZ ;  /* 0x0000003f06067890 */ /* 0x002fe4000fffe0ff */
[----:B------:R-:W-:Y:S02]  /*3930*/  USHF.R.U32.HI UR4, URZ, 0x4, UR4 ;  /* 0x00000004ff047899 */ /* 0x000fe40008011604 */
[----:B------:R-:W-:Y:S02]  /*3940*/  USHF.R.S32.HI UR33, URZ, 0x1f, UR6 ;  /* 0x0000001fff217899 */ /* 0x000fe40008011406 */
[----:B------:R-:W-:Y:S02]  /*3950*/  USHF.R.U32.HI UR5, URZ, 0x4, UR5 ;  /* 0x00000004ff057899 */ /* 0x000fe40008011605 */
[----:B------:R-:W-:Y:S02]  /*3960*/  ULEA.HI UR33, UR33, UR6, URZ, 0x6 ;  /* 0x0000000621217291 */ /* 0x000fe4000f8f30ff */
[----:B------:R-:W-:-:S02]  /*3970*/  ULOP3.LUT UR29, UR4, 0x3fff, URZ, 0xc0, !UPT ;  /* 0x00003fff041d7892 */ /* 0x000fc4000f8ec0ff */
[----:B------:R-:W-:Y:S01]  /*3980*/  USHF.R.S32.HI UR33, URZ, 0x6, UR33 ;  /* 0x00000006ff217899 */ /* 0x000fe20008011421 */
[----:B------:R-:W-:Y:S01]  /*3990*/  UMOV UR40, 0x0 ;  /* 0x0000000000287882 */ /* 0x000fe20000000000 */
[----:B------:R-:W-:Y:S02]  /*39a0*/  UMOV UR41, 0x8210010 ;  /* 0x0821001000297882 */ /* 0x000fe40000000000 */
[----:B------:R-:W-:Y:S02]  /*39b0*/  UISETP.LT.AND UP0, UPT, UR33, 0x1, UPT ;  /* 0x000000012100788c */ /* 0x000fe4000bf01270 */
[----:B------:R-:W-:Y:S02]  /*39c0*/  ULOP3.LUT UR30, UR5, 0x3fff, URZ, 0xc0, !UPT ;  /* 0x00003fff051e7892 */ /* 0x000fe4000f8ec0ff */
[----:B------:R-:W-:Y:S02]  /*39d0*/  ULOP3.LUT UR29, UR29, 0x10000, URZ, 0xfc, !UPT ;  /* 0x000100001d1d7892 */ /* 0x000fe4000f8efcff */
[----:B------:R-:W-:Y:S01]  /*39e0*/  USEL UR43, UR33, 0x1, !UP0 ;  /* 0x00000001212b7887 */ /* 0x000fe2000c000000 */
[----:B------:R-:W-:Y:S01]  /*39f0*/  UMOV UR38, 0x0 ;  /* 0x0000000000267882 */ /* 0x000fe20000000000 */
[----:B------:R-:W-:Y:S01]  /*3a00*/  UMOV UR39, 0x8210010 ;  /* 0x0821001000277882 */ /* 0x000fe20000000000 */
[----:B------:R-:W-:Y:S01]  /*3a10*/  UMOV UR36, 0x0 ;  /* 0x0000000000247882 */ /* 0x000fe20000000000 */
[----:B------:R-:W-:Y:S01]  /*3a20*/  UMOV UR37, 0x8210010 ;  /* 0x0821001000257882 */ /* 0x000fe20000000000 */
[----:B------:R-:W-:Y:S01]  /*3a30*/  UMOV UR34, 0x0 ;  /* 0x0000000000227882 */ /* 0x000fe20000000000 */
[----:B------:R-:W-:Y:S01]  /*3a40*/  UMOV UR35, 0x8210010 ;  /* 0x0821001000237882 */ /* 0x000fe20000000000 */
[----:B--2---:R-:W-:-:S15]  /*3a50*/  R2UR UR44, R0 ;  /* 0x00000000002c72ca */ /* 0x004fde00000e0000 */
.L_x_77:
[C---:B------:R-:W-:Y:S02]  /*3a60*/  LEA R0, R8.reuse, UR26, 0x3 ;  /* 0x0000001a08007c11 */ /* 0x040fe4000f8e18ff */
[----:B------:R-:W-:Y:S02]  /*3a70*/  SHF.L.U32 R4, R3, 0x1f, RZ ;  /* 0x0000001f03047819 */ /* 0x000fe400000006ff */
[----:B------:R-:W-:Y:S02]  /*3a80*/  LEA R5, R8, UR26, 0x4 ;  /* 0x0000001a08057c11 */ /* 0x000fe4000f8e20ff */
[----:B------:R-:W1:Y:S02]  /*3a90*/  SYNCS.PHASECHK.TRANS64.TRYWAIT P0, [R0+URZ+0xc0], R4 ;  /* 0x0000c004000075a7 */ /* 0x000e6400080011ff */
[----:B-1-3--:R-:W-:Y:S05]  /*3aa0*/  @!P0 BRA `(.L_x_70) ;  /* 0x0000005800d48947 */ /* 0x00afea0003800000 */
.L_x_176:
[----:B-1----:R-:W1:Y:S01]  /*3ab0*/  LDS.128 R4, [R5+0x150] ;  /* 0x0001500005047984 */ /* 0x002e620000000c00 */
[----:B------:R-:W-:Y:S02]  /*3ac0*/  VIADD R0, R0, 0xd0 ;  /* 0x000000d000007836 */ /* 0x000fe40000000000 */
[----:B------:R-:W-:Y:S01]  /*3ad0*/  VIADD R8, R8, 0x1 ;  /* 0x0000000108087836 */ /* 0x000fe20000000000 */
[----:B------:R-:W-:Y:S01]  /*3ae0*/  @!PT LDS RZ, [RZ] ;  /* 0x00000000fffff984 */ /* 0x000fe20000000800 */
[----:B------:R-:W-:Y:S01]  /*3af0*/  @!PT LDS RZ, [RZ] ;  /* 0x00000000fffff984 */ /* 0x000fe20000000800 */
[----:B------:R-:W-:Y:S01]  /*3b00*/  @!PT LDS RZ, [RZ] ;  /* 0x00000000fffff984 */ /* 0x000fe20000000800 */
[----:B------:R-:W-:Y:S01]  /*3b10*/  @!PT LDS RZ, [RZ] ;  /* 0x00000000fffff984 */ /* 0x000fe20000000800 */
[----:B------:R2:W-:Y:S06]  /*3b20*/  MEMBAR.ALL.CTA ;  /* 0x0000000000007992 */ /* 0x0005ec0000008000 */
[----:B--2---:R-:W2:Y:S01]  /*3b30*/  FENCE.VIEW.ASYNC.S ;  /* 0x00000000000073c6 */ /* 0x004ea20000000000 */
[----:B------:R-:W-:-:S04]  /*3b40*/  PRMT R0, RZ, 0x654, R0 ;  /* 0x00000654ff007816 */ /* 0x000fc80000000000 */
[----:B--2---:R2:W-:Y:S01]  /*3b50*/  SYNCS.ARRIVE.TRANS64.RED.A1T0 RZ, [R0+URZ], RZ ;  /* 0x000000ff00ff79a7 */ /* 0x0045e200081004ff */
[----:B-1----:R-:W-:Y:S01]  /*3b60*/  LOP3.LUT P1, RZ, R6, 0x1, RZ, 0xc0, !PT ;  /* 0x0000000106ff7812 */ /* 0x002fe2000782c0ff */
[----:B--2---:R-:W-:-:S12]  /*3b70*/  BRA.U UP3, `(.L_x_71) ;  /* 0x0000000503087547 */ /* 0x004fd8000b800000 */
[----:B------:R-:W1:Y:S01]  /*3b80*/  LDCU UR4, c[0x0][0x38c] ;  /* 0x00007180ff0477ac */ /* 0x000e620008000800 */
[----:B------:R-:W-:Y:S02]  /*3b90*/  PLOP3.LUT P2, PT, PT, PT, PT, 0x80, 0x8 ;  /* 0x000000000008781c */ /* 0x000fe40003f4f070 */
[----:B------:R-:W-:Y:S01]  /*3ba0*/  SHF.L.U32 R4, R9, 0x1f, RZ ;  /* 0x0000001f09047819 */ /* 0x000fe200000006ff */
[----:B------:R-:W-:Y:S02]  /*3bb0*/  ULEA UR31, UR32, UR26, 0x3 ;  /* 0x0000001a201f7291 */ /* 0x000fe4000f8e18ff */
[----:B------:R-:W-:Y:S02]  /*3bc0*/  ULEA UR11, UR32, UR44, 0x6 ;  /* 0x0000002c200b7291 */ /* 0x000fe4000f8e30ff */
[----:B-1----:R-:W-:-:S06]  /*3bd0*/  UISETP.GE.AND UP0, UPT, UR4, 0x1, UPT ;  /* 0x000000010400788c */ /* 0x002fcc000bf06270 */
[----:B------:R-:W-:-:S05]  /*3be0*/  PLOP3.LUT P0, PT, PT, PT, UP0, 0x80, 0x8 ;  /* 0x000000000008781c */ /* 0x000fca0003f0f008 */
[----:B------:R-:W-:-:S08]  /*3bf0*/  @UP0 ULEA UR4, UR23, UR26, 0x3 ;  /* 0x0000001a17040291 */ /* 0x000fd0000f8e18ff */
[----:B------:R-:W-:-:S04]  /*3c00*/  @P0 SHF.L.U32 R0, R2, 0x1f, RZ ;  /* 0x0000001f02000819 */ /* 0x000fc800000006ff */
[----:B------:R1:W2:Y:S01]  /*3c10*/  @P0 SYNCS.PHASECHK.TRANS64.TRYWAIT P2, [UR4], R0 ;  /* 0x00000000ff0005a7 */ /* 0x0002a20008041104 */
[----:B------:R-:W3:Y:S02]  /*3c20*/  SYNCS.PHASECHK.TRANS64.TRYWAIT P0, [UR31+0x100], R4 ;  /* 0x00010004ff0075a7 */ /* 0x000ee4000800111f */
[----:B-123--:R-:W-:Y:S05]  /*3c30*/  @!P0 BRA `(.L_x_72) ;  /* 0x0000005800848947 */ /* 0x00efea0003800000 */
.L_x_178:
[----:B------:R-:W-:Y:S01]  /*3c40*/  UMOV UR27, UR22 ;  /* 0x00000016001b7c82 */ /* 0x000fe20008000000 */
[----:B------:R-:W-:Y:S05]  /*3c50*/  BRA.U !UP0, `(.L_x_73) ;  /* 0x0000000108c07547 */ /* 0x000fea000b800000 */
[----:B------:R-:W-:Y:S02]  /*3c60*/  UIADD3 UR27, UPT, UPT, UR43, UR22, URZ ;  /* 0x000000162b1b7290 */ /* 0x000fe4000fffe0ff */
[----:B------:R-:W-:Y:S01]  /*3c70*/  UPLOP3.LUT UP2, UPT, UPT, UPT, UPT, 0x40, 0x4 ;  /* 0x000000000004789c */ /* 0x000fe20003f4e870 */
[----:B------:R-:W-:Y:S01]  /*3c80*/  UMOV UR24, UR33 ;  /* 0x0000002100187c82 */ /* 0x000fe20008000000 */
[----:B------:R-:W-:-:S09]  /*3c90*/  UMOV UR10, UR23 ;  /* 0x00000017000a7c82 */ /* 0x000fd20008000000 */
.L_x_76:
[----:B--2---:R-:W-:Y:S01]  /*3ca0*/  ULEA UR5, UR10, UR26, 0x3 ;  /* 0x0000001a0a057291 */ /* 0x004fe2000f8e18ff */
[----:B---3--:R-:W-:Y:S11]  /*3cb0*/  @P2 BRA `(.L_x_74) ;  /* 0x00000000000c2947 */ /* 0x008ff60003800000 */
[----:B-1----:R-:W-:Y:S04]  /*3cc0*/  SHF.L.U32 R4, R2, 0x1f, RZ ;  /* 0x0000001f02047819 */ /* 0x002fe800000006ff */
[----:B------:R-:W1:Y:S02]  /*3cd0*/  SYNCS.PHASECHK.TRANS64.TRYWAIT P0, [UR5], R4 ;  /* 0x00000004ff0075a7 */ /* 0x000e640008001105 */
[----:B-1----:R-:W-:Y:S05]  /*3ce0*/  @!P0 BRA `(.L_x_75) ;  /* 0x0000005800708947 */ /* 0x002fea0003800000 */
.L_x_74:
[----:B------:R-:W-:Y:S01]  /*3cf0*/  UISETP.NE.AND UP0, UPT, UR24, 0x1, UPT ;  /* 0x000000011800788c */ /* 0x000fe2000bf05270 */
[----:B------:R-:W-:Y:S01]  /*3d00*/  PLOP3.LUT P2, PT, PT, PT, PT, 0x80, 0x8 ;  /* 0x000000000008781c */ /* 0x000fe20003f4f070 */
[----:B------:R-:W-:Y:S02]  /*3d10*/  UIADD3 UR4, UPT, UPT, UR10, 0x1, URZ ;  /* 0x000000010a047890 */ /* 0x000fe4000fffe0ff */
[----:B------:R-:W-:Y:S02]  /*3d20*/  UIADD3 UR25, UPT, UPT, UR5, 0x38, URZ ;  /* 0x0000003805197890 */ /* 0x000fe4000fffe0ff */
[----:B------:R-:W-:Y:S01]  /*3d30*/  UISETP.NE.AND UP1, UPT, UR4, 0x7, UPT ;  /* 0x000000070400788c */ /* 0x000fe2000bf25270 */
[----:B------:R-:W-:Y:S01]  /*3d40*/  PLOP3.LUT P0, PT, PT, PT, UP0, 0x80, 0x8 ;  /* 0x000000000008781c */ /* 0x000fe20003f0f008 */
[----:B------:R-:W-:Y:S02]  /*3d50*/  UIADD3 UR22, UPT, UPT, UR22, 0x1, URZ ;  /* 0x0000000116167890 */ /* 0x000fe4000fffe0ff */
[----:B------:R-:W-:Y:S02]  /*3d60*/  USEL UR6, URZ, 0x1, UP1 ;  /* 0x00000001ff067887 */ /* 0x000fe40008800000 */
[----:B------:R-:W-:Y:S02]  /*3d70*/  USEL UR23, UR4, URZ, UP1 ;  /* 0x000000ff04177287 */ /* 0x000fe40008800000 */
[----:B------:R-:W-:Y:S02]  /*3d80*/  UIADD3 UR24, UPT, UPT, UR24, -0x1, URZ ;  /* 0xffffffff18187890 */ /* 0x000fe4000fffe0ff */
[----:B------:R-:W-:Y:S01]  /*3d90*/  @UP0 ULEA UR4, UR23, UR26, 0x3 ;  /* 0x0000001a17040291 */ /* 0x000fe2000f8e18ff */
[----:B------:R-:W-:Y:S01]  /*3da0*/  LOP3.LUT R2, R2, UR6, RZ, 0x3c, !PT ;  /* 0x0000000602027c12 */ /* 0x000fe2000f8e3cff */
[----:B------:R-:W-:Y:S02]  /*3db0*/  ULEA UR6, UR10, UR30, 0x9 ;  /* 0x0000001e0a067291 */ /* 0x000fe4000f8e48ff */
[----:B------:R-:W-:Y:S01]  /*3dc0*/  UISETP.NE.AND UP0, UPT, UR22, UR27, UPT ;  /* 0x0000001b1600728c */ /* 0x000fe2000bf05270 */
[----:B-1----:R-:W-:Y:S01]  /*3dd0*/  @P0 SHF.L.U32 R0, R2, 0x1f, RZ ;  /* 0x0000001f02000819 */ /* 0x002fe200000006ff */
[----:B------:R-:W-:Y:S02]  /*3de0*/  UIADD3 UR20, UPT, UPT, UR6, 0x80, URZ ;  /* 0x0000008006147890 */ /* 0x000fe4000fffe0ff */
[----:B------:R-:W-:Y:S01]  /*3df0*/  UIADD3 UR16, UPT, UPT, UR6, 0x100, URZ ;  /* 0x0000010006107890 */ /* 0x000fe2000fffe0ff */
[----:B------:R2:W3:Y:S01]  /*3e00*/  @P0 SYNCS.PHASECHK.TRANS64.TRYWAIT P2, [UR4], R0 ;  /* 0x00000000ff0005a7 */ /* 0x0004e20008041104 */
[----:B------:R-:W-:Y:S02]  /*3e10*/  ULEA UR4, UR10, UR29, 0x9 ;  /* 0x0000001d0a047291 */ /* 0x000fe4000f8e48ff */
[----:B------:R-:W-:Y:S02]  /*3e20*/  UIADD3 UR12, UPT, UPT, UR6, 0x180, URZ ;  /* 0x00000180060c7890 */ /* 0x000fe4000fffe0ff */
[----:B------:R-:W-:Y:S02]  /*3e30*/  UIADD3 UR18, UPT, UPT, UR4, 0x2, URZ ;  /* 0x0000000204127890 */ /* 0x000fe4000fffe0ff */
[----:B------:R-:W-:Y:S02]  /*3e40*/  UIADD3 UR14, UPT, UPT, UR4, 0x4, URZ ;  /* 0x00000004040e7890 */ /* 0x000fe4000fffe0ff */
[----:B------:R-:W-:Y:S01]  /*3e50*/  UIADD3 UR8, UPT, UPT, UR4, 0x6, URZ ;  /* 0x0000000604087890 */ /* 0x000fe2000fffe0ff */
[----:B------:R-:W-:Y:S01]  /*3e60*/  UMOV UR7, 0x40004040 ;  /* 0x4000404000077882 */ /* 0x000fe20000000000 */
[----:B------:R-:W-:Y:S01]  /*3e70*/  UMOV UR5, 0x40004040 ;  /* 0x4000404000057882 */ /* 0x000fe20000000000 */
[----:B------:R-:W-:Y:S01]  /*3e80*/  UMOV UR21, 0x40004040 ;  /* 0x4000404000157882 */ /* 0x000fe20000000000 */
[----:B------:R2:W-:Y:S01]  /*3e90*/  UTCHMMA.2CTA gdesc[UR4], gdesc[UR6], tmem[UR11], tmem[UR40], idesc[UR41], UP2 ;  /* 0x00ff2806040075ea */ /* 0x0005e2000920000b */
[----:B------:R-:W-:Y:S01]  /*3ea0*/  UPLOP3.LUT UP2, UPT, UPT, UPT, UPT, 0x80, 0x8 ;  /* 0x000000000008789c */ /* 0x000fe20003f4f070 */
[----:B------:R-:W-:Y:S01]  /*3eb0*/  UMOV UR19, 0x40004040 ;  /* 0x4000404000137882 */ /* 0x000fe20000000000 */
[----:B------:R-:W-:Y:S01]  /*3ec0*/  UMOV UR17, 0x40004040 ;  /* 0x4000404000117882 */ /* 0x000fe20000000000 */
[----:B------:R2:W-:Y:S01]  /*3ed0*/  UTCHMMA.2CTA gdesc[UR18], gdesc[UR20], tmem[UR11], tmem[UR38], idesc[UR39], UPT ;  /* 0x00ff2614120075ea */ /* 0x0005e2000ba0000b */
[----:B------:R-:W-:Y:S01]  /*3ee0*/  UMOV UR15, 0x40004040 ;  /* 0x40004040000f7882 */ /* 0x000fe20000000000 */
[----:B------:R-:W-:Y:S01]  /*3ef0*/  UMOV UR13, 0x40004040 ;  /* 0x40004040000d7882 */ /* 0x000fe20000000000 */
[----:B------:R-:W-:Y:S01]  /*3f00*/  UMOV UR9, 0x40004040 ;  /* 0x4000404000097882 */ /* 0x000fe20000000000 */
[----:B------:R2:W-:Y:S01]  /*3f10*/  UTCHMMA.2CTA gdesc[UR14], gdesc[UR16], tmem[UR11], tmem[UR36], idesc[UR37], UPT ;  /* 0x00ff24100e0075ea */ /* 0x0005e2000ba0000b */
[----:B------:R2:W-:Y:S01]  /*3f20*/  UTCHMMA.2CTA gdesc[UR8], gdesc[UR12], tmem[UR11], tmem[UR34], idesc[UR35], UPT ;  /* 0x00ff220c080075ea */ /* 0x0005e2000ba0000b */
[----:B------:R2:W-:Y:S01]  /*3f30*/  UTCBAR.2CTA.MULTICAST [UR25], URZ, UR28 ;  /* 0x000000ff190073e9 */ /* 0x0005e2000820081c */
[----:B------:R-:W-:Y:S01]  /*3f40*/  UMOV UR10, UR23 ;  /* 0x00000017000a7c82 */ /* 0x000fe20008000000 */
[----:B------:R-:W-:Y:S05]  /*3f50*/  BRA.U UP0, `(.L_x_76) ;  /* 0xfffffffd00507547 */ /* 0x000fea000b83ffff */
.L_x_73:
[----:B--2---:R-:W-:Y:S01]  /*3f60*/  UIADD3 UR4, UPT, UPT, UR31, 0xe0, URZ ;  /* 0x000000e01f047890 */ /* 0x004fe2000fffe0ff */
[----:B------:R-:W-:-:S08]  /*3f70*/  UMOV UR22, UR27 ;  /* 0x0000001b00167c82 */ /* 0x000fd00008000000 */
[----:B------:R2:W-:Y:S01]  /*3f80*/  UTCBAR.2CTA.MULTICAST [UR4], URZ, UR42 ;  /* 0x000000ff040073e9 */ /* 0x0005e2000820082a */
[----:B------:R-:W-:Y:S02]  /*3f90*/  NOP ;  /* 0x0000000000007918 */ /* 0x000fe40000000000 */
.L_x_71:
[----:B--2---:R-:W-:Y:S01]  /*3fa0*/  UIADD3 UR4, UPT, UPT, UR32, 0x1, URZ ;  /* 0x0000000120047890 */ /* 0x004fe2000fffe0ff */
[----:B------:R-:W-:-:S03]  /*3fb0*/  ISETP.NE.AND P0, PT, R8, 0x2, PT ;  /* 0x000000020800780c */ /* 0x000fc60003f05270 */
[----:B------:R-:W-:Y:S01]  /*3fc0*/  UISETP.NE.AND UP0, UPT, UR4, 0x4, UPT ;  /* 0x000000040400788c */ /* 0x000fe2000bf05270 */
[----:B-1----:R-:W-:Y:S02]  /*3fd0*/  SEL R0, RZ, 0x1, P0 ;  /* 0x00000001ff007807 */ /* 0x002fe40000000000 */
[----:B------:R-:W-:Y:S01]  /*3fe0*/  SEL R8, R8, RZ, P0 ;  /* 0x000000ff08087207 */ /* 0x000fe20000000000 */
[----:B------:R-:W-:Y:S01]  /*3ff0*/  USEL UR5, URZ, 0x1, UP0 ;  /* 0x00000001ff057887 */ /* 0x000fe20008000000 */
[----:B------:R-:W-:Y:S01]  /*4000*/  LOP3.LUT R3, R3, R0, RZ, 0x3c, !PT ;  /* 0x0000000003037212 */ /* 0x000fe200078e3cff */
[----:B------:R-:W-:-:S04]  /*4010*/  USEL UR32, UR4, URZ, UP0 ;  /* 0x000000ff04207287 */ /* 0x000fc80008000000 */
[----:B------:R-:W-:Y:S01]  /*4020*/  LOP3.LUT R9, R9, UR5, RZ, 0x3c, !PT ;  /* 0x0000000509097c12 */ /* 0x000fe2000f8e3cff */
[----:B------:R-:W-:Y:S07]  /*4030*/  @P1 BRA `(.L_x_77) ;  /* 0xfffffff800881947 */ /* 0x000fee000383ffff */
[----:B------:R-:W1:Y:S01]  /*4040*/  S2UR UR8, SR_CgaCtaId ;  /* 0x00000000000879c3 */ /* 0x000e620000008800 */
[----:B------:R-:W-:Y:S01]  /*4050*/  ELECT P0, URZ, PT ;  /* 0x0000000000ff782f */ /* 0x000fe20003800000 */
[----:B------:R-:W-:Y:S01]  /*4060*/  HFMA2 R0, -RZ, RZ, 0, 5.9604644775390625e-08 ;  /* 0x00000001ff007431 */ /* 0x000fe200000001ff */
[----:B------:R-:W-:-:S05]  /*4070*/  UMOV UR4, 0x40 ;  /* 0x0000004000047882 */ /* 0x000fca0000000000 */
[----:B------:R-:W-:Y:S01]  /*4080*/  UVIRTCOUNT.DEALLOC.SMPOOL 0x80 ;  /* 0x000000800000784c */ /* 0x000fe20000000000 */
[----:B------:R-:W-:Y:S02]  /*4090*/  UISETP.NE.AND UP1, UPT, UR48, URZ, UPT ;  /* 0x000000ff3000728c */ /* 0x000fe4000bf25270 */
[----:B-1----:R-:W-:-:S09]  /*40a0*/  ULEA UR8, UR8, UR4, 0x18 ;  /* 0x0000000408087291 */ /* 0x002fd2000f8ec0ff */
[----:B------:R1:W-:Y:S01]  /*40b0*/  @P0 STS.U8 [UR8+0x1c], R0 ;  /* 0x00001c00ff000988 */ /* 0x0003e20008000008 */
[----:B------:R-:W-:Y:S05]  /*40c0*/  BRA.U UP1, `(.L_x_78) ;  /* 0x0000000101a07547 */ /* 0x000fea000b800000 */
[----:B------:R-:W-:Y:S01]  /*40d0*/  UIADD3 UR7, UPT, UPT, UR26, 0x100, URZ ;  /* 0x000001001a077890 */ /* 0x000fe2000fffe0ff */
[----:B------:R-:W-:-:S03]  /*40e0*/  SHF.L.U32 R2, R9, 0x1f, RZ ;  /* 0x0000001f09027819 */ /* 0x000fc600000006ff */
[----:B------:R-:W-:-:S09]  /*40f0*/  ULEA UR4, UR32, UR7, 0x3 ;  /* 0x0000000720047291 */ /* 0x000fd2000f8e18ff */
[----:B------:R-:W2:Y:S02]  /*4100*/  SYNCS.PHASECHK.TRANS64.TRYWAIT P0, [UR4], R2 ;  /* 0x00000002ff0075a7 */ /* 0x000ea40008001104 */
[----:B--2---:R-:W-:Y:S05]  /*4110*/  @!P0 BRA `(.L_x_79) ;  /* 0x00000054007c8947 */ /* 0x004fea0003800000 */
.L_x_181:
        /* <DEDUP_REMOVED lines=9> */
.L_x_183:
        /* <DEDUP_REMOVED lines=9> */
.L_x_185:
[----:B------:R-:W-:-:S04]  /*4240*/  UIADD3 UR4, UPT, UPT, UR4, 0x1, URZ ;  /* 0x0000000104047890 */ /* 0x000fc8000fffe0ff */
[----:B------:R-:W-:-:S04]  /*4250*/  UISETP.NE.AND UP0, UPT, UR4, 0x4, UPT ;  /* 0x000000040400788c */ /* 0x000fc8000bf05270 */
[----:B------:R-:W-:Y:S02]  /*4260*/  USEL UR5, URZ, 0x1, UP0 ;  /* 0x00000001ff057887 */ /* 0x000fe40008000000 */
[----:B------:R-:W-:-:S04]  /*4270*/  USEL UR4, UR4, URZ, UP0 ;  /* 0x000000ff04047287 */ /* 0x000fc80008000000 */
[----:B------:R-:W-:Y:S01]  /*4280*/  ULEA UR4, UR4, UR7, 0x3 ;  /* 0x0000000704047291 */ /* 0x000fe2000f8e18ff */
[----:B------:R-:W-:-:S04]  /*4290*/  LOP3.LUT R2, R2, UR5, RZ, 0x3c, !PT ;  /* 0x0000000502027c12 */ /* 0x000fc8000f8e3cff */
[----:B------:R-:W-:Y:S01]  /*42a0*/  SHF.L.U32 R2, R2, 0x1f, RZ ;  /* 0x0000001f02027819 */ /* 0x000fe200000006ff */
[----:B-1----:R-:W-:-:S04]  /*42b0*/  IMAD.U32 R0, RZ, RZ, UR4 ;  /* 0x00000004ff007e24 */ /* 0x002fc8000f8e00ff */
[----:B------:R1:W2:Y:S03]  /*42c0*/  SYNCS.PHASECHK.TRANS64.TRYWAIT P0, [R0+URZ], R2 ;  /* 0x00000002000075a7 */ /* 0x0002a600080011ff */
[----:B--2---:R-:W-:Y:S05]  /*42d0*/  @!P0 NANOSLEEP.SYNCS 0x989680 ;  /* 0x009896800000895d */ /* 0x004fea0003900000 */
[----:B------:R-:W2:Y:S02]  /*42e0*/  @!P0 SYNCS.PHASECHK.TRANS64 P0, [R0+URZ], R2 ;  /* 0x00000002000085a7 */ /* 0x000ea400080010ff */
[----:B--2---:R-:W-:Y:S05]  /*42f0*/  @P0 BRA `(.L_x_82) ;  /* 0x0000000000200947 */ /* 0x004fea0003800000 */
.L_x_83:
[----:B--2---:R2:W4:Y:S02]  /*4300*/  SYNCS.PHASECHK.TRANS64.TRYWAIT P0, [R0+URZ], R2 ;  /* 0x00000002000075a7 */ /* 0x00452400080011ff */
[----:B----4-:R-:W-:Y:S05]  /*4310*/  @!P0 NANOSLEEP.SYNCS 0x989680 ;  /* 0x009896800000895d */ /* 0x010fea0003900000 */
[----:B------:R-:W4:Y:S02]  /*4320*/  @!P0 SYNCS.PHASECHK.TRANS64 P0, [R0+URZ], R2 ;  /* 0x00000002000085a7 */ /* 0x000f2400080010ff */
[----:B----4-:R-:W-:Y:S05]  /*4330*/  @!P0 BRA `(.L_x_83) ;  /* 0xfffffffc00f08947 */ /* 0x010fea000383ffff */
[----:B------:R-:W-:Y:S05]  /*4340*/  BRA `(.L_x_82) ;  /* 0x00000000000c7947 */ /* 0x000fea0003800000 */
.L_x_78:
[----:B------:R-:W-:-:S04]  /*4350*/  UIADD3 UR4, UPT, UPT, UR26, 0x140, URZ ;  /* 0x000001401a047890 */ /* 0x000fc8000fffe0ff */
[----:B------:R-:W-:-:S09]  /*4360*/  UPRMT UR4, UR49, 0x654, UR4 ;  /* 0x0000065431047896 */ /* 0x000fd20008000004 */
[----:B------:R-:W-:Y:S03]  /*4370*/  SYNCS.ARRIVE.TRANS64.RED.A1T0 RZ, [UR4], RZ ;  /* 0x000000ffffff79a7 */ /* 0x000fe60008100404 */
.L_x_82:
[----:B-12---:R-:W-:Y:S01]  /*4380*/  SHF.L.U32 R2, RZ, 0x1f, RZ ;  /* 0x0000001fff027819 */ /* 0x006fe200000006ff */
[----:B------:R-:W-:Y:S01]  /*4390*/  UIADD3 UR4, UPT, UPT, UR26, 0x140, URZ ;  /* 0x000001401a047890 */ /* 0x000fe2000fffe0ff */
[----:B------:R-:W-:Y:S02]  /*43a0*/  PLOP3.LUT P0, PT, PT, PT, UP1, 0x80, 0x8 ;  /* 0x000000000008781c */ /* 0x000fe40003f0f018 */
[----:B------:R-:W1:Y:S02]  /*43b0*/  SYNCS.PHASECHK.TRANS64.TRYWAIT P1, [UR26+0x140], R2 ;  /* 0x00014002ff0075a7 */ /* 0x000e64000802111a */
[----:B-1----:R-:W-:Y:S09]  /*43c0*/  @!P1 BRA `(.L_x_84) ;  /* 0x0000005400189947 */ /* 0x002ff20003800000 */
.L_x_187:
[----:B------:R-:W-:Y:S01]  /*43d0*/  @!UP1 UPRMT UR4, UR49, 0x654, UR4 ;  /* 0x0000065431049896 */ /* 0x000fe20008000004 */
[----:B------:R-:W-:Y:S01]  /*43e0*/  UMOV UR5, 0xffff ;  /* 0x0000ffff00057882 */ /* 0x000fe20000000000 */
[----:B------:R-:W-:-:S07]  /*43f0*/  UMOV UR6, 0x1 ;  /* 0x0000000100067882 */ /* 0x000fce0000000000 */
[----:B------:R-:W-:Y:S01]  /*4400*/  @!P0 SYNCS.ARRIVE.TRANS64.RED.A1T0 RZ, [UR4], RZ ;  /* 0x000000ffffff89a7 */ /* 0x000fe20008100404 */
[----:B------:R-:W-:Y:S01]  /*4410*/  NOP ;  /* 0x0000000000007918 */ /* 0x000fe20000000000 */
[----:B-1----:R-:W1:Y:S01]  /*4420*/  LDS R0, [UR8+0x14] ;  /* 0x00001408ff007984 */ /* 0x002e620008000800 */
[----:B------:R-:W-:-:S04]  /*4430*/  ULOP3.LUT UR4, UR44, 0xffff, URZ, 0xc0, !UPT ;  /* 0x0000ffff2c047892 */ /* 0x000fc8000f8ec0ff */
[----:B------:R-:W-:-:S04]  /*4440*/  USHF.R.U32.HI UR4, URZ, 0x5, UR4 ;  /* 0x00000005ff047899 */ /* 0x000fc80008011604 */
[----:B------:R-:W-:Y:S02]  /*4450*/  USHF.L.U32 UR5, UR5, UR4, URZ ;  /* 0x0000000405057299 */ /* 0x000fe400080006ff */
[----:B------:R-:W-:-:S04]  /*4460*/  USHF.L.U32 UR4, UR6, UR4, URZ ;  /* 0x0000000406047299 */ /* 0x000fc800080006ff */
[----:B-1----:R-:W-:-:S04]  /*4470*/  LOP3.LUT R0, R0, UR5, RZ, 0xc0, !PT ;  /* 0x0000000500007c12 */ /* 0x002fc8000f8ec0ff */
[----:B------:R-:W-:-:S13]  /*4480*/  ISETP.NE.AND P0, PT, R0, UR5, PT ;  /* 0x0000000500007c0c */ /* 0x000fda000bf05270 */
[----:B------:R-:W-:Y:S05]  /*4490*/  @P0 BRA `(.L_x_85) ;  /* 0x0000000000580947 */ /* 0x000fea0003800000 */
[----:B------:R-:W1:Y:S02]  /*44a0*/  LDS R0, [UR8+0x18] ;  /* 0x00001808ff007984 */ /* 0x000e640008000800 */
[----:B-1----:R-:W-:-:S04]  /*44b0*/  LOP3.LUT R0, R0, UR4, RZ, 0xc0, !PT ;  /* 0x0000000400007c12 */ /* 0x002fc8000f8ec0ff */
[----:B------:R-:W-:-:S13]  /*44c0*/  ISETP.NE.AND P0, PT, R0, UR4, PT ;  /* 0x0000000400007c0c */ /* 0x000fda000bf05270 */
[----:B------:R-:W-:Y:S05]  /*44d0*/  @P0 BRA `(.L_x_86) ;  /* 0x00000000003c0947 */ /* 0x000fea0003800000 */
[----:B------:R-:W1:Y:S01]  /*44e0*/  S2R R2, SR_LANEID ;  /* 0x0000000000027919 */ /* 0x000e620000000000 */
[----:B------:R-:W-:-:S06]  /*44f0*/  ULOP3.LUT UR5, URZ, UR5, URZ, 0x33, !UPT ;  /* 0x00000005ff057292 */ /* 0x000fcc000f8e33ff */
[----:B------:R-:W-:-:S04]  /*4500*/  IMAD.U32 R0, RZ, RZ, UR5 ;  /* 0x00000005ff007e24 */ /* 0x000fc8000f8e00ff */
[----:B------:R2:W4:Y:S02]  /*4510*/  REDUX UR7, R0 ;  /* 0x00000000000773c4 */ /* 0x0005240000000000 */
[----:B------:R1:W-:Y:S01]  /*4520*/  UTCATOMSWS.AND URZ, UR5 ;  /* 0x0000000500ff79e3 */ /* 0x0003e20008000000 */
[----:B--2---:R-:W-:Y:S01]  /*4530*/  LOP3.LUT R0, RZ, UR4, RZ, 0x33, !PT ;  /* 0x00000004ff007c12 */ /* 0x004fe2000f8e33ff */
[----:B------:R-:W-:Y:S02]  /*4540*/  VOTEU.ANY UR4, UPT, PT ;  /* 0x0000000000047886 */ /* 0x000fe400038e0100 */
[----:B------:R-:W-:Y:S02]  /*4550*/  UFLO.U32 UR4, UR4 ;  /* 0x00000004000472bd */ /* 0x000fe400080e0000 */
[----:B------:R-:W2:Y:S04]  /*4560*/  REDUX UR6, R0 ;  /* 0x00000000000673c4 */ /* 0x000ea80000000000 */
[----:B-1----:R-:W-:-:S02]  /*4570*/  ISETP.EQ.U32.AND P0, PT, R2, UR4, PT ;  /* 0x0000000402007c0c */ /* 0x002fc4000bf02070 */
[----:B----4-:R-:W-:-:S11]  /*4580*/  MOV R2, UR7 ;  /* 0x0000000700027c02 */ /* 0x010fd60008000f00 */
[----:B------:R1:W-:Y:S01]  /*4590*/  @P0 ATOMS.AND RZ, [UR8+0x14], R2 ;  /* 0x00001402ffff098c */ /* 0x0003e2000a800008 */
[----:B--2---:R-:W-:-:S05]  /*45a0*/  IMAD.U32 R0, RZ, RZ, UR6 ;  /* 0x00000006ff007e24 */ /* 0x004fca000f8e00ff */
[----:B------:R1:W-:Y:S01]  /*45b0*/  @P0 ATOMS.AND RZ, [UR8+0x18], R0 ;  /* 0x00001800ffff098c */ /* 0x0003e2000a800008 */
[----:B------:R-:W-:Y:S05]  /*45c0*/  BRA `(.L_x_87) ;  /* 0x0000000000147947 */ /* 0x000fea0003800000 */
.L_x_86:
[----:B------:R-:W-:Y:S02]  /*45d0*/  MOV R2, 0x45f0 ;  /* 0x000045f000027802 */ /* 0x000fe40000000f00 */
[----:B---3-5:R-:W-:Y:S05]  /*45e0*/  CALL.REL.NOINC `($__internal_0_$__cuda_sm10x_tcgen05_guardrail_trap_col_being_dealloced_not_returned_by_alloc) ;  /* 0x0000005400f87944 */ /* 0x028fea0003c00000 */
[----:B------:R-:W-:Y:S05]  /*45f0*/  BRA `(.L_x_87) ;  /* 0x0000000000087947 */ /* 0x000fea0003800000 */
.L_x_85:
[----:B------:R-:W-:Y:S02]  /*4600*/  MOV R2, 0x4620 ;  /* 0x0000462000027802 */ /* 0x000fe40000000f00 */
[----:B---3-5:R-:W-:Y:S05]  /*4610*/  CALL.REL.NOINC `($__internal_2_$__cuda_sm10x_tcgen05_guardrail_trap_unallocated_columns_being_dealloced) ;  /* 0x0000005800047944 */ /* 0x028fea0003c00000 */
.L_x_87:
[----:B------:R-:W-:Y:S01]  /*4620*/  NOP ;  /* 0x0000000000007918 */ /* 0x000fe20000000000 */
[----:B------:R-:W-:Y:S05]  /*4630*/  EXIT ;  /* 0x000000000000794d */ /* 0x000fea0003800000 */
.L_x_58:
[----:B------:R-:W-:-:S09]  /*4640*/  UISETP.NE.OR UP0, UPT, UR23, 0x3, !UP4 ;  /* 0x000000031700788c */ /* 0x000fd2000e705670 */
[----:B------:R-:W-:Y:S05]  /*4650*/  BRA.U UP0, `(.L_x_88) ;  /* 0x0000001100b87547 */ /* 0x000fea000b800000 */
[----:B------:R-:W2:Y:S01]  /*4660*/  LDCU UR31, c[0x0][0x370] ;  /* 0x00006e00ff1f77ac */ /* 0x000ea20008000800 */
[----:B------:R-:W3:Y:S01]  /*4670*/  LDC.64 R16, c[0x0][0x348] ;  /* 0x0000d200ff107b82 */ /* 0x000ee20000000a00 */
[----:B------:R-:W-:Y:S02]  /*4680*/  HFMA2 R13, -RZ, RZ, 0, 0 ;  /* 0x00000000ff0d7431 */ /* 0x000fe400000001ff */
[----:B------:R-:W-:Y:S01]  /*4690*/  IMAD.MOV.U32 R15, RZ, RZ, 0x1 ;  /* 0x00000001ff0f7424 */ /* 0x000fe200078e00ff */
[----:B------:R-:W2:Y:S01]  /*46a0*/  LDCU.128 UR48, c[0x0][0xb10] ;  /* 0x00016200ff3077ac */ /* 0x000ea20008000c00 */
[----:B------:R-:W-:Y:S01]  /*46b0*/  IMAD.MOV.U32 R14, RZ, RZ, RZ ;  /* 0x000000ffff0e7224 */ /* 0x000fe200078e00ff */
[----:B------:R-:W-:Y:S01]  /*46c0*/  MOV R7, 0x1000 ;  /* 0x0000100000077802 */ /* 0x000fe20000000f00 */
[----:B------:R-:W4:Y:S01]  /*46d0*/  LDCU UR30, c[0x0][0x374] ;  /* 0x00006e80ff1e77ac */ /* 0x000f220008000800 */
[----:B------:R-:W1:Y:S01]  /*46e0*/  LDC.64 R2, c[0x0][0x888] ;  /* 0x00022200ff027b82 */ /* 0x000e620000000a00 */
[----:B------:R-:W4:Y:S01]  /*46f0*/  LDCU UR15, c[0x0][0xb0c] ;  /* 0x00016180ff0f77ac */ /* 0x000f220008000800 */
[----:B------:R-:W3:Y:S06]  /*4700*/  LDCU UR52, c[0x0][0xb20] ;  /* 0x00016400ff3477ac */ /* 0x000eec0008000800 */
[----:B------:R-:W1:Y:S01]  /*4710*/  LDC.64 R4, c[0x0][0x890] ;  /* 0x00022400ff047b82 */ /* 0x000e620000000a00 */
[----:B------:R-:W3:Y:S01]  /*4720*/  LDCU UR4, c[0x0][0xb30] ;  /* 0x00016600ff0477ac */ /* 0x000ee20008000800 */
[----:B------:R-:W-:Y:S01]  /*4730*/  UMOV UR21, 0x400 ;  /* 0x0000040000157882 */ /* 0x000fe20000000000 */
[----:B--2---:R-:W-:-:S02]  /*4740*/  UIMAD.WIDE.U32 UR6, UR31, UR48, URZ ;  /* 0x000000301f0672a5 */ /* 0x004fc4000f8e00ff */
[----:B----4-:R-:W-:Y:S02]  /*4750*/  UIMAD.WIDE.U32 UR8, UR30, UR51, URZ ;  /* 0x000000331e0872a5 */ /* 0x010fe4000f8e00ff */
[----:B------:R-:W-:Y:S02]  /*4760*/  ULEA UR21, UR47, UR21, 0x18 ;  /* 0x000000152f157291 */ /* 0x000fe4000f8ec0ff */
[----:B------:R-:W-:Y:S02]  /*4770*/  UPLOP3.LUT UP2, UPT, UPT, UPT, UPT, 0x40, 0x4 ;  /* 0x000000000004789c */ /* 0x000fe40003f4e870 */
[----:B------:R-:W-:Y:S01]  /*4780*/  UIADD3 UR37, UPT, UPT, UR21, 0x88, URZ ;  /* 0x0000008815257890 */ /* 0x000fe2000fffe0ff */
[----:B------:R-:W-:Y:S01]  /*4790*/  UMOV UR6, UR7 ;  /* 0x0000000700067c82 */ /* 0x000fe20008000000 */
[----:B------:R-:W-:Y:S01]  /*47a0*/  UMOV UR38, UR9 ;  /* 0x0000000900267c82 */ /* 0x000fe20008000000 */
[----:B------:R-:W-:Y:S02]  /*47b0*/  UISETP.GE.AND UP0, UPT, UR45, 0x1, UPT ;  /* 0x000000012d00788c */ /* 0x000fe4000bf06270 */
[----:B------:R-:W-:Y:S01]  /*47c0*/  UISETP.NE.AND UP4, UPT, UR45, 0x1, UPT ;  /* 0x000000012d00788c */ /* 0x000fe2000bf85270 */
[----:B------:R-:W2:Y:S01]  /*47d0*/  LDCU.64 UR22, c[0x0][0xb28] ;  /* 0x00016500ff1677ac */ /* 0x000ea20008000a00 */
[----:B------:R-:W-:-:S02]  /*47e0*/  UISETP.NE.AND UP6, UPT, UR15, 0x1, UPT ;  /* 0x000000010f00788c */ /* 0x000fc4000bfc5270 */
[----:B------:R-:W-:Y:S02]  /*47f0*/  UISETP.NE.AND UP5, UPT, UR50, 0x1, UPT ;  /* 0x000000013200788c */ /* 0x000fe4000bfa5270 */
[----:B------:R-:W-:Y:S02]  /*4800*/  UIADD3 UR41, UPT, UPT, UR21, 0x70, URZ ;  /* 0x0000007015297890 */ /* 0x000fe4000fffe0ff */
[----:B------:R-:W-:Y:S02]  /*4810*/  UIADD3 UR33, UPT, UPT, UR21, 0x78, URZ ;  /* 0x0000007815217890 */ /* 0x000fe4000fffe0ff */
[----:B------:R-:W-:Y:S02]  /*4820*/  UIADD3 UR25, UPT, UPT, UR21, 0x80, URZ ;  /* 0x0000008015197890 */ /* 0x000fe4000fffe0ff */
[----:B------:R-:W-:Y:S02]  /*4830*/  UPRMT UR37, UR47, 0x654, UR37 ;  /* 0x000006542f257896 */ /* 0x000fe40008000025 */
[----:B------:R-:W-:-:S02]  /*4840*/  USHF.R.U32.HI UR39, URZ, UR49, UR6 ;  /* 0x00000031ff277299 */ /* 0x000fc40008011606 */
[----:B---3--:R-:W-:Y:S02]  /*4850*/  USHF.R.U32.HI UR38, URZ, UR52, UR38 ;  /* 0x00000034ff267299 */ /* 0x008fe40008011626 */
[----:B------:R-:W-:-:S11]  /*4860*/  UISETP.NE.AND UP3, UPT, UR4, 0x1, UPT ;  /* 0x000000010400788c */ /* 0x000fd6000bf65270 */
.L_x_99:
[C---:B------:R-:W-:Y:S02]  /*4870*/  LEA R12, R14.reuse, UR21, 0x3 ;  /* 0x000000150e0c7c11 */ /* 0x040fe4000f8e18ff */
[----:B------:R-:W-:Y:S02]  /*4880*/  SHF.L.U32 R0, R13, 0x1f, RZ ;  /* 0x0000001f0d007819 */ /* 0x000fe400000006ff */
[----:B------:R-:W-:Y:S02]  /*4890*/  LEA R8, R14, UR21, 0x4 ;  /* 0x000000150e087c11 */ /* 0x000fe4000f8e20ff */
[----:B---3--:R-:W3:Y:S02]  /*48a0*/  SYNCS.PHASECHK.TRANS64.TRYWAIT P0, [R12+URZ+0xc0], R0 ;  /* 0x0000c0000c0075a7 */ /* 0x008ee400080011ff */
[----:B---3--:R-:W-:Y:S05]  /*48b0*/  @!P0 BRA `(.L_x_89) ;  /* 0x0000004c00f48947 */ /* 0x008fea0003800000 */
.L_x_188:
[----:B------:R-:W4:Y:S01]  /*48c0*/  LDS.128 R8, [R8+0x150] ;  /* 0x0001500008087984 */ /* 0x000f220000000c00 */
[----:B------:R-:W-:Y:S01]  /*48d0*/  UISETP.GE.AND UP0, UPT, UR45, 0x1, UPT ;  /* 0x000000012d00788c */ /* 0x000fe2000bf06270 */
[----:B------:R-:W-:Y:S01]  /*48e0*/  @!PT LDS RZ, [RZ] ;  /* 0x00000000fffff984 */ /* 0x000fe20000000800 */
[----:B------:R-:W-:Y:S01]  /*48f0*/  @!PT LDS RZ, [RZ] ;  /* 0x00000000fffff984 */ /* 0x000fe20000000800 */
[----:B------:R-:W-:Y:S01]  /*4900*/  @!PT LDS RZ, [RZ] ;  /* 0x00000000fffff984 */ /* 0x000fe20000000800 */
[----:B------:R-:W-:Y:S01]  /*4910*/  @!PT LDS RZ, [RZ] ;  /* 0x00000000fffff984 */ /* 0x000fe20000000800 */
[----:B------:R1:W-:Y:S06]  /*4920*/  MEMBAR.ALL.CTA ;  /* 0x0000000000007992 */ /* 0x0003ec0000008000 */
[----:B-1----:R-:W1:Y:S01]  /*4930*/  FENCE.VIEW.ASYNC.S ;  /* 0x00000000000073c6 */ /* 0x002e620000000000 */
[----:B----4-:R-:W-:Y:S11]  /*4940*/  LOP3.LUT P0, RZ, R10, 0x1, RZ, 0xc0, !PT ;  /* 0x000000010aff7812 */ /* 0x010ff6000780c0ff */
[----:B------:R-:W-:Y:S02]  /*4950*/  @!UPT UIADD3 URZ, UPT, UPT, URZ, URZ, URZ ;  /* 0x000000fffffff290 */ /* 0x000fe4000fffe0ff */
[----:B-1----:R-:W-:Y:S01]  /*4960*/  VOTEU.ANY UP1, P0 ;  /* 0x0000000000ff7886 */ /* 0x002fe20000020100 */
[----:B------:R-:W-:Y:S11]  /*4970*/  PLOP3.LUT P0, PT, PT, PT, UP1, 0x80, 0x8 ;  /* 0x000000000008781c */ /* 0x000ff60003f0f018 */
[----:B------:R-:W-:Y:S02]  /*4980*/  @!UPT UIADD3 URZ, UPT, UPT, URZ, URZ, URZ ;  /* 0x000000fffffff290 */ /* 0x000fe4000fffe0ff */
[----:B---3--:R-:W-:Y:S02]  /*4990*/  @P0 SHF.R.U32.HI R0, RZ, 0x10, R9 ;  /* 0x00000010ff000819 */ /* 0x008fe40000011609 */
[----:B------:R-:W-:Y:S02]  /*49a0*/  @P0 MOV R6, R8 ;  /* 0x0000000800060202 */ /* 0x000fe40000000f00 */
[----:B------:R-:W-:Y:S01]  /*49b0*/  @P0 R2UR UR4, R0 ;  /* 0x00000000000402ca */ /* 0x000fe200000e0000 */
[----:B------:R-:W-:Y:S01]  /*49c0*/  VIADD R0, R12, 0xd0 ;  /* 0x000000d00c007836 */ /* 0x000fe20000000000 */
[----:B------:R-:W-:Y:S02]  /*49d0*/  @P0 LOP3.LUT R8, R9, 0xffff, RZ, 0xc0, !PT ;  /* 0x0000ffff09080812 */ /* 0x000fe400078ec0ff */
[----:B------:R-:W-:Y:S02]  /*49e0*/  @P0 R2UR UR6, R6 ;  /* 0x00000000060602ca */ /* 0x000fe400000e0000 */
[----:B------:R-:W-:Y:S02]  /*49f0*/  PRMT R0, RZ, 0x654, R0 ;  /* 0x00000654ff007816 */ /* 0x000fe40000000000 */
[----:B------:R-:W-:Y:S02]  /*4a00*/  @P0 R2UR UR5, R8 ;  /* 0x00000000080502ca */ /* 0x000fe400000e0000 */
[----:B------:R1:W-:Y:S03]  /*4a10*/  SYNCS.ARRIVE.TRANS64.RED.A1T0 RZ, [R0+URZ], RZ ;  /* 0x000000ff00ff79a7 */ /* 0x0003e600081004ff */
[----:B------:R-:W-:Y:S04]  /*4a20*/  @UP1 UMOV UR29, UR4 ;  /* 0x00000004001d1c82 */ /* 0x000fe80008000000 */
[----:B------:R-:W-:Y:S04]  /*4a30*/  @UP1 UMOV UR14, UR6 ;  /* 0x00000006000e1c82 */ /* 0x000fe80008000000 */
[----:B------:R-:W-:Y:S01]  /*4a40*/  @UP1 UMOV UR13, UR5 ;  /* 0x00000005000d1c82 */ /* 0x000fe20008000000 */
[----:B------:R-:W-:Y:S05]  /*4a50*/  BRA.U !UP0, `(.L_x_90) ;  /* 0x0000000108a47547 */ /* 0x000fea000b800000 */
[----:B------:R-:W-:Y:S02]  /*4a60*/  UIMAD.WIDE.U32 UR16, UR13, UR51, URZ ;  /* 0x000000330d1072a5 */ /* 0x000fe4000f8e00ff */
[----:B------:R-:W-:Y:S02]  /*4a70*/  UIMAD.WIDE.U32 UR18, UR14, UR48, URZ ;  /* 0x000000300e1272a5 */ /* 0x000fe4000f8e00ff */
[----:B------:R-:W-:Y:S02]  /*4a80*/  USEL UR4, UR30, UR38, !UP5 ;  /* 0x000000261e047287 */ /* 0x000fe4000e800000 */
[----:B------:R-:W-:Y:S02]  /*4a90*/  USEL UR7, UR31, UR39, !UP6 ;  /* 0x000000271f077287 */ /* 0x000fe4000f000000 */
[----:B--2---:R-:W-:Y:S02]  /*4aa0*/  UIMAD.WIDE.U32 UR8, UR4, UR22, URZ ;  /* 0x00000016040872a5 */ /* 0x004fe4000f8e00ff */
[----:B------:R-:W-:Y:S01]  /*4ab0*/  UIMAD.WIDE.U32 UR10, UR7, UR22, URZ ;  /* 0x00000016070a72a5 */ /* 0x000fe2000f8e00ff */
[----:B------:R-:W-:Y:S02]  /*4ac0*/  UMOV UR5, UR17 ;  /* 0x0000001100057c82 */ /* 0x000fe40008000000 */
[----:B------:R-:W-:Y:S03]  /*4ad0*/  USHF.R.U32.HI UR6, URZ, UR52, UR5 ;  /* 0x00000034ff067299 */ /* 0x000fe60008011605 */
[----:B------:R-:W-:Y:S01]  /*4ae0*/  UMOV UR5, UR19 ;  /* 0x0000001300057c82 */ /* 0x000fe20008000000 */
[----:B------:R-:W-:Y:S02]  /*4af0*/  USEL UR6, UR13, UR6, !UP5 ;  /* 0x000000060d067287 */ /* 0x000fe4000e800000 */
[----:B------:R-:W-:Y:S03]  /*4b00*/  USHF.R.U32.HI UR12, URZ, UR49, UR5 ;  /* 0x00000031ff0c7299 */ /* 0x000fe60008011605 */
[----:B------:R-:W-:Y:S02]  /*4b10*/  UMOV UR5, UR9 ;  /* 0x0000000900057c82 */ /* 0x000fe40008000000 */
[----:B------:R-:W-:Y:S03]  /*4b20*/  @UP4 USHF.R.U32.HI UR4, URZ, UR23, UR5 ;  /* 0x00000017ff044299 */ /* 0x000fe60008011605 */
[----:B------:R-:W-:Y:S01]  /*4b30*/  UMOV UR5, UR11 ;  /* 0x0000000b00057c82 */ /* 0x000fe20008000000 */
[----:B------:R-:W-:Y:S02]  /*4b40*/  UIMAD UR4, UR45, UR4, URZ ;  /* 0x000000042d0472a4 */ /* 0x000fe4000f8e02ff */
[----:B------:R-:W-:Y:S02]  /*4b50*/  @UP4 USHF.R.U32.HI UR7, URZ, UR23, UR5 ;  /* 0x00000017ff074299 */ /* 0x000fe40008011605 */
[----:B------:R-:W-:Y:S02]  /*4b60*/  UIMAD.WIDE.U32 UR10, UR6, UR22, URZ ;  /* 0x00000016060a72a5 */ /* 0x000fe4000f8e00ff */
[----:B------:R-:W-:Y:S02]  /*4b70*/  USEL UR5, UR14, UR12, !UP6 ;  /* 0x0000000c0e057287 */ /* 0x000fe4000f000000 */
[----:B------:R-:W-:Y:S02]  /*4b80*/  UIMAD UR8, UR45, UR7, URZ ;  /* 0x000000072d0872a4 */ /* 0x000fe4000f8e02ff */
[----:B------:R-:W-:Y:S03]  /*4b90*/  UISETP.GE.AND UP0, UPT, UR6, UR4, UPT ;  /* 0x000000040600728c */ /* 0x000fe6000bf06270 */
[----:B------:R-:W-:Y:S01]  /*4ba0*/  UMOV UR4, UR11 ;  /* 0x0000000b00047c82 */ /* 0x000fe20008000000 */
[----:B------:R-:W-:Y:S02]  /*4bb0*/  UISETP.GE.OR UP0, UPT, UR5, UR8, UP0 ;  /* 0x000000080500728c */ /* 0x000fe40008706670 */
[----:B------:R-:W-:Y:S02]  /*4bc0*/  USHF.R.U32.HI UR4, URZ, UR23, UR4 ;  /* 0x00000017ff047299 */ /* 0x000fe40008011604 */
[----:B------:R-:W-:Y:S02]  /*4bd0*/  UIMAD.WIDE.U32 UR8, UR5, UR22, URZ ;  /* 0x00000016050872a5 */ /* 0x000fe4000f8e00ff */
[----:B------:R-:W-:Y:S04]  /*4be0*/  USEL UR10, UR6, UR4, !UP4 ;  /* 0x00000004060a7287 */ /* 0x000fe8000e000000 */
[----:B------:R-:W-:Y:S01]  /*4bf0*/  UIADD3 UR11, UPT, UPT, -UR10, URZ, URZ ;  /* 0x000000ff0a0b7290 */ /* 0x000fe2000fffe1ff */
[----:B------:R-:W-:Y:S02]  /*4c00*/  @!UP0 UMOV UR4, UR9 ;  /* 0x0000000900048c82 */ /* 0x000fe40008000000 */
[----:B------:R-:W-:Y:S02]  /*4c10*/  @!UP0 USHF.R.U32.HI UR4, URZ, UR23, UR4 ;  /* 0x00000017ff048299 */ /* 0x000fe40008011604 */
[----:B------:R-:W-:Y:S02]  /*4c20*/  UIMAD UR8, UR45, UR11, UR6 ;  /* 0x0000000b2d0872a4 */ /* 0x000fe4000f8e0206 */
[----:B------:R-:W-:Y:S04]  /*4c30*/  @!UP0 USEL UR4, UR5, UR4, !UP4 ;  /* 0x0000000405048287 */ /* 0x000fe8000e000000 */
[----:B------:R-:W-:Y:S02]  /*4c40*/  @!UP0 UIMAD UR7, UR7, UR8, UR4 ;  /* 0x00000008070782a4 */ /* 0x000fe4000f8e0204 */
[----:B------:R-:W-:Y:S02]  /*4c50*/  @!UP0 UIADD3 UR9, UPT, UPT, UR10, -UR4, URZ ;  /* 0x800000040a098290 */ /* 0x000fe4000fffe0ff */
[----:B------:R-:W-:Y:S02]  /*4c60*/  UIADD3 UR8, UPT, UPT, -UR6, URZ, URZ ;  /* 0x000000ff06087290 */ /* 0x000fe4000fffe1ff */
[----:B------:R-:W-:Y:S02]  /*4c70*/  UIADD3 UR4, UPT, UPT, -UR5, URZ, URZ ;  /* 0x000000ff05047290 */ /* 0x000fe4000fffe1ff */
[----:B------:R-:W-:Y:S03]  /*4c80*/  @!UP0 UIMAD UR6, UR9, UR45, UR5 ;  /* 0x0000002d090682a4 */ /* 0x000fe6000f8e0205 */
[----:B------:R-:W-:Y:S01]  /*4c90*/  @!UP0 UMOV UR5, UR7 ;  /* 0x0000000700058c82 */ /* 0x000fe20008000000 */
[----:B------:R-:W-:Y:S02]  /*4ca0*/  UIMAD UR7, UR15, UR4, UR14 ;  /* 0x000000040f0772a4 */ /* 0x000fe4000f8e020e */
[----:B------:R-:W-:Y:S02]  /*4cb0*/  UIMAD UR4, UR50, UR8, UR13 ;  /* 0x00000008320472a4 */ /* 0x000fe4000f8e020d */
[----:B------:R-:W-:Y:S02]  /*4cc0*/  UIMAD UR14, UR5, UR15, UR7 ;  /* 0x0000000f050e72a4 */ /* 0x000fe4000f8e0207 */
[----:B------:R-:W-:Y:S11]  /*4cd0*/  UIMAD UR13, UR6, UR50, UR4 ;  /* 0x00000032060d72a4 */ /* 0x000ff6000f8e0204 */
[----:B------:R-:W-:Y:S01]  /*4ce0*/  @!UPT UIADD3 URZ, UPT, UPT, URZ, URZ, URZ ;  /* 0x000000fffffff290 */ /* 0x000fe2000fffe0ff */
.L_x_90:
[----:B------:R-:W3:Y:S01]  /*4cf0*/  @!UP3 LDCU.128 UR8, c[0x0][0xb10] ;  /* 0x00016200ff08b7ac */ /* 0x000ee20008000c00 */
[C---:B------:R-:W-:Y:S02]  /*4d00*/  ISETP.NE.U32.AND P1, PT, R4.reuse, RZ, PT ;  /* 0x000000ff0400720c */ /* 0x040fe40003f25070 */
[----:B------:R-:W-:Y:S02]  /*4d10*/  ISETP.NE.U32.AND P0, PT, R4, RZ, PT ;  /* 0x000000ff0400720c */ /* 0x000fe40003f05070 */
[C---:B------:R-:W-:Y:S02]  /*4d20*/  ISETP.NE.AND.EX P1, PT, R5.reuse, RZ, PT, P1 ;  /* 0x000000ff0500720c */ /* 0x040fe40003f25310 */
[----:B------:R-:W-:Y:S01]  /*4d30*/  ISETP.NE.AND.EX P0, PT, R5, RZ, PT, P0 ;  /* 0x000000ff0500720c */ /* 0x000fe20003f05300 */
[----:B------:R-:W4:Y:S01]  /*4d40*/  @!UP3 LDCU UR5, c[0x0][0xb0c] ;  /* 0x00016180ff05b7ac */ /* 0x000f220008000800 */
[----:B------:R-:W-:Y:S01]  /*4d50*/  SHF.L.U32 R9, R15, 0x1f, RZ ;  /* 0x0000001f0f097819 */ /* 0x000fe200000006ff */
[----:B------:R-:W-:Y:S02]  /*4d60*/  USHF.L.U32 UR42, UR20, 0x7, URZ ;  /* 0x00000007142a7899 */ /* 0x000fe400080006ff */
[----:B------:R-:W-:Y:S02]  /*4d70*/  USHF.L.U32 UR43, UR24, 0x6, URZ ;  /* 0x00000006182b7899 */ /* 0x000fe400080006ff */
[----:B---3--:R-:W-:Y:S07]  /*4d80*/  UIMAD.WIDE.U32 UR6, UR14, UR8, URZ ;  /* 0x000000080e0672a5 */ /* 0x008fee000f8e00ff */
[----:B------:R-:W-:Y:S01]  /*4d90*/  @!UP3 UMOV UR4, UR7 ;  /* 0x000000070004bc82 */ /* 0x000fe20008000000 */
[----:B----4-:R-:W-:Y:S02]  /*4da0*/  @!UP3 UISETP.NE.AND UP0, UPT, UR5, 0x1, UPT ;  /* 0x000000010500b88c */ /* 0x010fe4000bf05270 */
[----:B------:R-:W-:Y:S02]  /*4db0*/  @!UP3 USHF.R.U32.HI UR4, URZ, UR9, UR4 ;  /* 0x00000009ff04b299 */ /* 0x000fe40008011604 */
[----:B------:R-:W-:Y:S02]  /*4dc0*/  UIMAD.WIDE.U32 UR6, UR13, UR11, URZ ;  /* 0x0000000b0d0672a5 */ /* 0x000fe4000f8e00ff */
[----:B------:R-:W-:Y:S02]  /*4dd0*/  @!UP3 USEL UR8, UR14, UR4, !UP0 ;  /* 0x000000040e08b287 */ /* 0x000fe4000c000000 */
[----:B------:R-:W-:Y:S03]  /*4de0*/  @!UP3 UISETP.NE.AND UP0, UPT, UR10, 0x1, UPT ;  /* 0x000000010a00b88c */ /* 0x000fe6000bf05270 */
[----:B------:R-:W-:Y:S02]  /*4df0*/  @!UP3 UMOV UR6, UR7 ;  /* 0x000000070006bc82 */ /* 0x000fe40008000000 */
[----:B------:R-:W3:Y:S02]  /*4e00*/  @!UP3 LDCU UR4, c[0x0][0xb20] ;  /* 0x00016400ff04b7ac */ /* 0x000ee40008000800 */
[----:B---3--:R-:W-:Y:S04]  /*4e10*/  @!UP3 USHF.R.U32.HI UR6, URZ, UR4, UR6 ;  /* 0x00000004ff06b299 */ /* 0x008fe80008011606 */
[----:B------:R-:W-:Y:S04]  /*4e20*/  @!UP3 USEL UR6, UR13, UR6, !UP0 ;  /* 0x000000060d06b287 */ /* 0x000fe8000c000000 */
[----:B------:R-:W-:Y:S02]  /*4e30*/  @!UP3 UIADD3 UR4, UPT, UPT, -UR8, UR6, URZ ;  /* 0x000000060804b290 */ /* 0x000fe4000fffe1ff */
[----:B------:R-:W-:Y:S02]  /*4e40*/  @!UP3 UIADD3 UR6, UPT, UPT, UR8, -UR6, URZ ;  /* 0x800000060806b290 */ /* 0x000fe4000fffe0ff */
[----:B------:R-:W-:Y:S02]  /*4e50*/  @!UP3 UIMAD UR14, UR4, UR5, UR14 ;  /* 0x00000005040eb2a4 */ /* 0x000fe4000f8e020e */
[----:B------:R-:W-:Y:S01]  /*4e60*/  @!UP3 UIMAD UR13, UR6, UR10, UR13 ;  /* 0x0000000a060db2a4 */ /* 0x000fe2000f8e020d */
[----:B------:R-:W-:Y:S11]  /*4e70*/  BRA.U UP2, `(.L_x_91) ;  /* 0x0000000102107547 */ /* 0x000ff6000b800000 */
[----:B------:R-:W-:Y:S04]  /*4e80*/  MOV R6, UR46 ;  /* 0x0000002e00067c02 */ /* 0x000fe80008000f00 */
[----:B------:R-:W-:Y:S04]  /*4e90*/  SHF.L.U32 R6, R6, 0x1f, RZ ;  /* 0x0000001f06067819 */ /* 0x000fe800000006ff */
[----:B------:R-:W3:Y:S02]  /*4ea0*/  SYNCS.PHASECHK.TRANS64.TRYWAIT P2, [UR21+0xb8], R6 ;  /* 0x0000b806ff0075a7 */ /* 0x000ee40008041115 */
[----:B---3--:R-:W-:Y:S05]  /*4eb0*/  @!P2 BRA `(.L_x_92) ;  /* 0x000000480088a947 */ /* 0x008fea0003800000 */
.L_x_91:
[----:B------:R-:W-:Y:S05]  /*4ec0*/  @!P1 BRA `(.L_x_93) ;  /* 0x0000000000309947 */ /* 0x000fea0003800000 */
[----:B------:R-:W-:Y:S01]  /*4ed0*/  ISETP.NE.U32.AND P1, PT, R2, RZ, PT ;  /* 0x000000ff0200720c */ /* 0x000fe20003f25070 */
[----:B------:R-:W3:Y:S01]  /*4ee0*/  LDCU.64 UR4, c[0x0][0x358] ;  /* 0x00006b00ff0477ac */ /* 0x000ee20008000a00 */
[----:B------:R-:W-:Y:S02]  /*4ef0*/  IMAD.MOV.U32 R50, RZ, RZ, 0x1 ;  /* 0x00000001ff327424 */ /* 0x000fe400078e00ff */
[----:B------:R-:W-:Y:S11]  /*4f00*/  ISETP.NE.AND.EX P1, PT, R3, RZ, PT, P1 ;  /* 0x000000ff0300720c */ /* 0x000ff60003f25310 */
[----:B------:R-:W-:Y:S02]  /*4f10*/  @!UPT UIADD3 URZ, UPT, UPT, URZ, URZ, URZ ;  /* 0x000000fffffff290 */ /* 0x000fe4000fffe0ff */
[----:B------:R-:W4:Y:S01]  /*4f20*/  @P1 LDC.64 R10, c[0x0][0x888] ;  /* 0x00022200ff0a1b82 */ /* 0x000f220000000a00 */
[----:B-1----:R-:W-:Y:S04]  /*4f30*/  @P1 IMAD R0, R4, UR36, RZ ;  /* 0x0000002404001c24 */ /* 0x002fe8000f8e02ff */
[----:B----4-:R-:W-:Y:S04]  /*4f40*/  @P1 IMAD.WIDE R10, R0, 0x4, R10 ;  /* 0x00000004000a1825 */ /* 0x010fe800078e020a */
[----:B------:R-:W-:Y:S01]  /*4f50*/  HFMA2 R0, -RZ, RZ, 0, 5.9604644775390625e-08 ;  /* 0x00000001ff007431 */ /* 0x000fe200000001ff */
[----:B---3-5:R3:W5:Y:S04]  /*4f60*/  @P1 LDG.E R27, desc[UR4][R10.64] ;  /* 0x000000040a1b1981 */ /* 0x028768000c1e1900 */
[----:B------:R-:W-:Y:S01]  /*4f70*/  @!P1 PRMT R50, R0, 0x7610, R50 ;  /* 0x0000761000329816 */ /* 0x000fe20000000032 */
[----:B---3--:R-:W4:Y:S06]  /*4f80*/  @!P1 LDC R27, c[0x0][0x880] ;  /* 0x00022000ff1b9b82 */ /* 0x008f2c0000000800 */
.L_x_93:
[----:B----45:R-:W-:Y:S01]  /*4f90*/  @!P0 FSETP.EQ.AND P1, PT, R27, RZ, PT ;  /* 0x000000ff1b00820b */ /* 0x030fe20003f22000 */
[----:B------:R-:W-:Y:S01]  /*4fa0*/  @!UPT UIADD3 URZ, UPT, UPT, URZ, URZ, URZ ;  /* 0x000000fffffff290 */ /* 0x000fe2000fffe0ff */
[----:B------:R-:W-:Y:S11]  /*4fb0*/  @!P0 BRA `(.L_x_94) ;  /* 0x0000000000188947 */ /* 0x000ff60003800000 */
[----:B------:R-:W-:Y:S02]  /*4fc0*/  LOP3.LUT P0, RZ, R50, 0xff, RZ, 0xc0, !PT ;  /* 0x000000ff32ff7812 */ /* 0x000fe4000780c0ff */
[----:B------:R-:W-:Y:S04]  /*4fd0*/  ISETP.NE.U32.AND P1, PT, R2, RZ, PT ;  /* 0x000000ff0200720c */ /* 0x000fe80003f25070 */
[----:B------:R-:W-:Y:S04]  /*4fe0*/  ISETP.NE.AND.EX P1, PT, R3, RZ, PT, P1 ;  /* 0x000000ff0300720c */ /* 0x000fe80003f25310 */
[----:B------:R-:W-:Y:S03]  /*4ff0*/  PLOP3.LUT P1, PT, P1, PT, PT, 0x8, 0x80 ;  /* 0x000000000080781c */ /* 0x000fe60000f2e170 */
[----:B------:R-:W-:Y:S11]  /*5000*/  @P0 FSETP.EQ.AND P1, PT, R27, RZ, PT ;  /* 0x000000ff1b00020b */ /* 0x000ff60003f22000 */
[----:B------:R-:W-:Y:S02]  /*5010*/  @!UPT UIADD3 URZ, UPT, UPT, URZ, URZ, URZ ;  /* 0x000000fffffff290 */ /* 0x000fe4000fffe0ff */
.L_x_94:
[----:B------:R-:W3:Y:S01]  /*5020*/  SYNCS.PHASECHK.TRANS64.TRYWAIT P2, [UR21+0x90], R9 ;  /* 0x00009009ff0075a7 */ /* 0x000ee20008041115 */
[----:B------:R-:W-:Y:S04]  /*5030*/  ELECT P0, URZ, PT ;  /* 0x0000000000ff782f */ /* 0x000fe80003800000 */
[----:B------:R-:W-:Y:S11]  /*5040*/  PLOP3.LUT P1, PT, P1, P0, PT, 0xf2, 0x2f ;  /* 0x00000000002f781c */ /* 0x000ff60000f21e72 */
[----:B------:R-:W-:Y:S02]  /*5050*/  @!UPT UIADD3 URZ, UPT, UPT, URZ, URZ, URZ ;  /* 0x000000fffffff290 */ /* 0x000fe4000fffe0ff */
[----:B------:R-:W-:Y:S05]  /*5060*/  @!P1 IADD3 R8, P0, PT, R16, 0x580, RZ ;  /* 0x0000058010089810 */ /* 0x000fea0007f1e0ff */
[----:B-1----:R-:W-:Y:S01]  /*5070*/  @!P1 IMAD.X R6, RZ, RZ, R17, P0 ;  /* 0x000000ffff069224 */ /* 0x002fe200000e0611 */
[----:B---3--:R-:W-:Y:S07]  /*5080*/  @!P2 BRA `(.L_x_95) ;  /* 0x00000048002ca947 */ /* 0x008fee0003800000 */
.L_x_191:
[----:B------:R-:W-:Y:S01]  /*5090*/  @!P1 R2UR UR5, R8 ;  /* 0x00000000080592ca */ /* 0x000fe200000e0000 */
[----:B------:R-:W-:Y:S01]  /*50a0*/  VOTEU.ALL UP0, P1 ;  /* 0x0000000000ff7886 */ /* 0x000fe20000800000 */
[----:B------:R-:W-:Y:S01]  /*50b0*/  @!P1 R2UR UR4, R6 ;  /* 0x00000000060492ca */ /* 0x000fe200000e0000 */
[----:B------:R-:W-:Y:S01]  /*50c0*/  UMOV UR16, 0x0 ;  /* 0x0000000000107882 */ /* 0x000fe20000000000 */
[----:B------:R-:W-:Y:S01]  /*50d0*/  UMOV UR17, 0x10000000 ;  /* 0x1000000000117882 */ /* 0x000fe20000000000 */
[----:B------:R-:W-:Y:S01]  /*50e0*/  UMOV UR44, UR36 ;  /* 0x00000024002c7c82 */ /* 0x000fe20008000000 */
[----:B------:R-:W-:Y:S01]  /*50f0*/  @!UP0 UIADD3 UR40, UPT, UPT, UR21, 0x200, URZ ;  /* 0x0000020015288890 */ /* 0x000fe2000fffe0ff */
[----:B-1----:R-:W-:Y:S01]  /*5100*/  @!P1 IMAD.MOV.U32 R0, RZ, RZ, 0x1000 ;  /* 0x00001000ff009424 */ /* 0x002fe200078e00ff */
[----:B------:R-:W-:Y:S01]  /*5110*/  @!UP0 UIADD3 UR10, UPT, UPT, UR42, 0x40, URZ ;  /* 0x000000402a0a8890 */ /* 0x000fe2000fffe0ff */
[----:B------:R-:W-:Y:S01]  /*5120*/  @!P1 IADD3 R8, P0, PT, R16, 0x580, RZ ;  /* 0x0000058010089810 */ /* 0x000fe20007f1e0ff */
[----:B------:R-:W-:Y:S01]  /*5130*/  @!UP0 UIADD3 UR8, UPT, UPT, UR21, 0xa00, URZ ;  /* 0x00000a0015088890 */ /* 0x000fe2000fffe0ff */
[----:B------:R-:W-:Y:S02]  /*5140*/  VOTEU.ALL UP0, P1 ;  /* 0x0000000000ff7886 */ /* 0x000fe40000800000 */
[----:B------:R-:W-:Y:S01]  /*5150*/  IMAD.U32 R10, RZ, RZ, UR5 ;  /* 0x00000005ff0a7e24 */ /* 0x000fe2000f8e00ff */
[----:B------:R-:W-:Y:S01]  /*5160*/  UMOV UR9, UR41 ;  /* 0x0000002900097c82 */ /* 0x000fe20008000000 */
[----:B------:R-:W-:Y:S01]  /*5170*/  IMAD.U32 R11, RZ, RZ, UR4 ;  /* 0x00000004ff0b7e24 */ /* 0x000fe2000f8e00ff */
[----:B------:R-:W-:Y:S01]  /*5180*/  UMOV UR11, UR43 ;  /* 0x0000002b000b7c82 */ /* 0x000fe20008000000 */
[----:B------:R-:W-:Y:S01]  /*5190*/  UMOV UR12, UR36 ;  /* 0x00000024000c7c82 */ /* 0x000fe20008000000 */
[----:B------:R-:W-:Y:S01]  /*51a0*/  @!P1 R2UR UR4, R10 ;  /* 0x000000000a0492ca */ /* 0x000fe200000e0000 */
[----:B------:R-:W-:Y:S01]  /*51b0*/  UPRMT UR6, UR47, 0x654, UR41 ;  /* 0x000006542f067896 */ /* 0x000fe20008000029 */
[----:B------:R-:W-:Y:S01]  /*51c0*/  @!P1 R2UR UR5, R11 ;  /* 0x000000000b0592ca */ /* 0x000fe200000e0000 */
[----:B------:R-:W-:Y:S11]  /*51d0*/  @!P1 IMAD.X R6, RZ, RZ, R17, P0 ;  /* 0x000000ffff069224 */ /* 0x000ff600000e0611 */
[----:B------:R-:W-:Y:S01]  /*51e0*/  @!UPT UIADD3 URZ, UPT, UPT, URZ, URZ, URZ ;  /* 0x000000fffffff290 */ /* 0x000fe2000fffe0ff */
[----:B------:R1:W-:Y:S01]  /*51f0*/  @!UP0 UTMALDG.3D [UR40], [UR4], desc[UR16] ;  /* 0x00001028040085b4 */ /* 0x0003e20008011000 */
[----:B------:R-:W-:Y:S05]  /*5200*/  VOTEU.ALL UP0, P1 ;  /* 0x0000000000ff7886 */ /* 0x000fea0000800000 */
[----:B------:R1:W-:Y:S01]  /*5210*/  @!UP0 UTMALDG.3D [UR8], [UR4], desc[UR16] ;  /* 0x00001008040085b4 */ /* 0x0003e20008011000 */
[----:B------:R1:W-:Y:S01]  /*5220*/  @!P1 SYNCS.ARRIVE.TRANS64.RED.A0TR RZ, [UR21+0x70], R0 ;  /* 0x00007000ffff99a7 */ /* 0x0003e20008300415 */
[----:B------:R-:W-:Y:S01]  /*5230*/  SYNCS.ARRIVE.TRANS64.RED.A1T0 RZ, [UR6], RZ ;  /* 0x000000ffffff79a7 */ /* 0x000fe20008100406 */
[----:B------:R-:W3:Y:S02]  /*5240*/  SYNCS.PHASECHK.TRANS64.TRYWAIT P2, [UR21+0x98], R9 ;  /* 0x00009809ff0075a7 */ /* 0x000ee40008041115 */
[----:B-1-3--:R-:W-:Y:S05]  /*5250*/  @!P2 BRA `(.L_x_96) ;  /* 0x0000004400d0a947 */ /* 0x00afea0003800000 */
.L_x_193:
        /* <DEDUP_REMOVED lines=10> */
[----:B------:R-:W-:Y:S02]  /*5300*/  @!UP0 UIADD3 UR10, UPT, UPT, UR42, 0x50, URZ ;  /* 0x000000502a0a8890 */ /* 0x000fe4000fffe0ff */
[----:B------:R-:W-:Y:S01]  /*5310*/  @!UP0 UIADD3 UR8, UPT, UPT, UR21, 0x1a00, URZ ;  /* 0x00001a0015088890 */ /* 0x000fe2000fffe0ff */
[----:B------:R-:W-:Y:S01]  /*5320*/  IMAD.U32 R10, RZ, RZ, UR5 ;  /* 0x00000005ff0a7e24 */ /* 0x000fe2000f8e00ff */
[----:B------:R-:W-:Y:S01]  /*5330*/  VOTEU.ALL UP0, P1 ;  /* 0x0000000000ff7886 */ /* 0x000fe20000800000 */
[----:B------:R-:W-:Y:S01]  /*5340*/  IMAD.U32 R11, RZ, RZ, UR4 ;  /* 0x00000004ff0b7e24 */ /* 0x000fe2000f8e00ff */
[----:B------:R-:W-:Y:S01]  /*5350*/  UMOV UR9, UR33 ;  /* 0x0000002100097c82 */ /* 0x000fe20008000000 */
[----:B------:R-:W-:Y:S01]  /*5360*/  UMOV UR11, UR43 ;  /* 0x0000002b000b7c82 */ /* 0x000fe20008000000 */
[----:B------:R-:W-:Y:S01]  /*5370*/  @!P1 R2UR UR4, R10 ;  /* 0x000000000a0492ca */ /* 0x000fe200000e0000 */
[----:B------:R-:W-:Y:S01]  /*5380*/  UMOV UR12, UR36 ;  /* 0x00000024000c7c82 */ /* 0x000fe20008000000 */
[----:B------:R-:W-:Y:S01]  /*5390*/  @!P1 R2UR UR5, R11 ;  /* 0x000000000b0592ca */ /* 0x000fe200000e0000 */
[----:B------:R-:W-:Y:S01]  /*53a0*/  UPRMT UR6, UR47, 0x654, UR33 ;  /* 0x000006542f067896 */ /* 0x000fe20008000021 */
[----:B------:R-:W-:Y:S11]  /*53b0*/  @!P1 IMAD.X R6, RZ, RZ, R17, P0 ;  /* 0x000000ffff069224 */ /* 0x000ff600000e0611 */
[----:B------:R1:W-:Y:S01]  /*53c0*/  @!UP0 UTMALDG.3D [UR32], [UR4], desc[UR16] ;  /* 0x00001020040085b4 */ /* 0x0003e20008011000 */
[----:B------:R-:W-:Y:S05]  /*53d0*/  VOTEU.ALL UP0, P1 ;  /* 0x0000000000ff7886 */ /* 0x000fea0000800000 */
[----:B------:R1:W-:Y:S01]  /*53e0*/  @!UP0 UTMALDG.3D [UR8], [UR4], desc[UR16] ;  /* 0x00001008040085b4 */ /* 0x0003e20008011000 */
[----:B------:R1:W-:Y:S01]  /*53f0*/  @!P1 SYNCS.ARRIVE.TRANS64.RED.A0TR RZ, [UR21+0x78], R0 ;  /* 0x00007800ffff99a7 */ /* 0x0003e20008300415 */
[----:B------:R-:W-:Y:S01]  /*5400*/  SYNCS.ARRIVE.TRANS64.RED.A1T0 RZ, [UR6], RZ ;  /* 0x000000ffffff79a7 */ /* 0x000fe20008100406 */
[----:B------:R-:W3:Y:S02]  /*5410*/  SYNCS.PHASECHK.TRANS64.TRYWAIT P2, [UR21+0xa0], R9 ;  /* 0x0000a009ff0075a7 */ /* 0x000ee40008041115 */
[----:B-1-3--:R-:W-:Y:S05]  /*5420*/  @!P2 BRA `(.L_x_97) ;  /* 0x000000440074a947 */ /* 0x00afea0003800000 */
.L_x_195:
        /* <DEDUP_REMOVED lines=9> */
[----:B------:R-:W-:Y:S01]  /*54c0*/  VIADD R14, R14, 0x1 ;  /* 0x000000010e0e7836 */ /* 0x000fe20000000000 */
        /* <DEDUP_REMOVED lines=10> */
[----:B------:R-:W-:Y:S01]  /*5570*/  UMOV UR12, UR36 ;  /* 0x00000024000c7c82 */ /* 0x000fe20008000000 */
[----:B------:R-:W-:Y:S11]  /*5580*/  UPRMT UR6, UR47, 0x654, UR25 ;  /* 0x000006542f067896 */ /* 0x000ff60008000019 */
[----:B------:R1:W-:Y:S01]  /*5590*/  @!UP0 UTMALDG.3D [UR24], [UR4], desc[UR16] ;  /* 0x00001018040085b4 */ /* 0x0003e20008011000 */
[----:B------:R-:W-:Y:S05]  /*55a0*/  VOTEU.ALL UP0, P1 ;  /* 0x0000000000ff7886 */ /* 0x000fea0000800000 */
[----:B------:R1:W-:Y:S01]  /*55b0*/  @!UP0 UTMALDG.3D [UR8], [UR4], desc[UR16] ;  /* 0x00001008040085b4 */ /* 0x0003e20008011000 */
[----:B------:R1:W-:Y:S01]  /*55c0*/  @!P1 SYNCS.ARRIVE.TRANS64.RED.A0TR RZ, [UR21+0x80], R0 ;  /* 0x00008000ffff99a7 */ /* 0x0003e20008300415 */
[----:B------:R-:W-:Y:S01]  /*55d0*/  SYNCS.ARRIVE.TRANS64.RED.A1T0 RZ, [UR6], RZ ;  /* 0x000000ffffff79a7 */ /* 0x000fe20008100406 */
[----:B------:R-:W3:Y:S02]  /*55e0*/  SYNCS.PHASECHK.TRANS64.TRYWAIT P0, [UR21+0xa8], R9 ;  /* 0x0000a809ff0075a7 */ /* 0x000ee40008001115 */
[----:B-1-3--:R-:W-:Y:S05]  /*55f0*/  @!P0 BRA `(.L_x_98) ;  /* 0x0000004400188947 */ /* 0x00afea0003800000 */
.L_x_197:
[----:B------:R-:W-:Y:S01]  /*5600*/  UPLOP3.LUT UP2, UPT, UPT, UPT, UPT, 0x80, 0x8 ;  /* 0x000000000008789c */ /* 0x000fe20003f4f070 */
[----:B------:R-:W-:Y:S01]  /*5610*/  @!P1 IADD3 R6, P0, PT, R16, 0x580, RZ ;  /* 0x0000058010069810 */ /* 0x000fe20007f1e0ff */
[----:B------:R-:W-:Y:S01]  /*5620*/  UMOV UR6, 0x0 ;  /* 0x0000000000067882 */ /* 0x000fe20000000000 */
[----:B------:R-:W-:Y:S01]  /*5630*/  UMOV UR7, 0x10000000 ;  /* 0x1000000000077882 */ /* 0x000fe20000000000 */
[----:B------:R-:W-:Y:S01]  /*5640*/  VOTEU.ALL UP0, P1 ;  /* 0x0000000000ff7886 */ /* 0x000fe20000800000 */
[----:B------:R-:W-:Y:S01]  /*5650*/  @!P1 R2UR UR5, R6 ;  /* 0x00000000060592ca */ /* 0x000fe200000e0000 */
[----:B-1----:R-:W-:Y:S01]  /*5660*/  @!P1 IMAD.X R0, RZ, RZ, R17, P0 ;  /* 0x000000ffff009224 */ /* 0x002fe200000e0611 */
[----:B------:R-:W-:Y:S01]  /*5670*/  UMOV UR19, UR43 ;  /* 0x0000002b00137c82 */ /* 0x000fe20008000000 */
[----:B------:R-:W-:Y:S01]  /*5680*/  UMOV UR20, UR36 ;  /* 0x0000002400147c82 */ /* 0x000fe20008000000 */
[----:B------:R-:W-:Y:S01]  /*5690*/  @!UP0 UIADD3 UR18, UPT, UPT, UR42, 0x30, URZ ;  /* 0x000000302a128890 */ /* 0x000fe2000fffe0ff */
[----:B------:R-:W-:Y:S01]  /*56a0*/  R2UR UR24, R52 ;  /* 0x00000000341872ca */ /* 0x000fe200000e0000 */
[----:B------:R-:W-:Y:S01]  /*56b0*/  @!UP0 UIADD3 UR16, UPT, UPT, UR21, 0x3200, URZ ;  /* 0x0000320015108890 */ /* 0x000fe2000fffe0ff */
[----:B------:R-:W-:Y:S01]  /*56c0*/  @!P1 R2UR UR4, R0 ;  /* 0x00000000000492ca */ /* 0x000fe200000e0000 */
[----:B------:R-:W-:Y:S01]  /*56d0*/  @!UP0 UIADD3 UR17, UPT, UPT, UR21, 0x88, URZ ;  /* 0x0000008815118890 */ /* 0x000fe2000fffe0ff */
[----:B------:R-:W-:Y:S01]  /*56e0*/  ISETP.NE.AND P0, PT, R14, 0x2, PT ;  /* 0x000000020e00780c */ /* 0x000fe20003f05270 */
[----:B------:R-:W-:Y:S01]  /*56f0*/  @!UP0 UIADD3 UR10, UPT, UPT, UR42, 0x70, URZ ;  /* 0x000000702a0a8890 */ /* 0x000fe2000fffe0ff */
[----:B------:R-:W-:Y:S01]  /*5700*/  LOP3.LUT R15, R15, 0x1, RZ, 0x3c, !PT ;  /* 0x000000010f0f7812 */ /* 0x000fe200078e3cff */
[----:B------:R-:W-:Y:S01]  /*5710*/  @!UP0 UIADD3 UR8, UPT, UPT, UR21, 0x3a00, URZ ;  /* 0x00003a0015088890 */ /* 0x000fe2000fffe0ff */
[----:B------:R-:W-:Y:S01]  /*5720*/  IMAD.U32 R8, RZ, RZ, UR5 ;  /* 0x00000005ff087e24 */ /* 0x000fe2000f8e00ff */
[----:B------:R-:W-:Y:S01]  /*5730*/  VOTEU.ALL UP0, P1 ;  /* 0x0000000000ff7886 */ /* 0x000fe20000800000 */
[----:B------:R-:W-:Y:S01]  /*5740*/  UMOV UR11, UR43 ;  /* 0x0000002b000b7c82 */ /* 0x000fe20008000000 */
[----:B------:R-:W-:Y:S01]  /*5750*/  UMOV UR12, UR36 ;  /* 0x00000024000c7c82 */ /* 0x000fe20008000000 */
[----:B------:R-:W-:Y:S01]  /*5760*/  UMOV UR9, UR17 ;  /* 0x0000001100097c82 */ /* 0x000fe20008000000 */
[----:B------:R-:W-:Y:S01]  /*5770*/  SEL R0, RZ, 0x1, P0 ;  /* 0x00000001ff007807 */ /* 0x000fe20000000000 */
[----:B------:R-:W-:Y:S01]  /*5780*/  UIADD3 UR24, UPT, UPT, UR14, UR24, URZ ;  /* 0x000000180e187290 */ /* 0x000fe2000fffe0ff */
[----:B------:R-:W-:Y:S01]  /*5790*/  IMAD.U32 R9, RZ, RZ, UR4 ;  /* 0x00000004ff097e24 */ /* 0x000fe2000f8e00ff */
[----:B------:R-:W-:Y:S01]  /*57a0*/  @!P1 R2UR UR4, R8 ;  /* 0x00000000080492ca */ /* 0x000fe200000e0000 */
[----:B------:R-:W-:Y:S01]  /*57b0*/  UMOV UR36, UR29 ;  /* 0x0000001d00247c82 */ /* 0x000fe20008000000 */
[----:B------:R-:W-:Y:S02]  /*57c0*/  LOP3.LUT R13, R13, R0, RZ, 0x3c, !PT ;  /* 0x000000000d0d7212 */ /* 0x000fe400078e3cff */
[----:B------:R-:W-:Y:S02]  /*57d0*/  @!P1 R2UR UR5, R9 ;  /* 0x00000000090592ca */ /* 0x000fe400000e0000 */
[----:B------:R-:W-:Y:S11]  /*57e0*/  SEL R14, R14, RZ, P0 ;  /* 0x000000ff0e0e7207 */ /* 0x000ff60000000000 */
[----:B------:R1:W-:Y:S01]  /*57f0*/  @!UP0 UTMALDG.3D [UR16], [UR4], desc[UR6] ;  /* 0x00000610040085b4 */ /* 0x0003e20008011000 */
[----:B------:R-:W-:Y:S05]  /*5800*/  VOTEU.ALL UP0, P1 ;  /* 0x0000000000ff7886 */ /* 0x000fea0000800000 */
[----:B------:R3:W-:Y:S01]  /*5810*/  @!UP0 UTMALDG.3D [UR8], [UR4], desc[UR6] ;  /* 0x00000608040085b4 */ /* 0x0007e20008011000 */
[----:B------:R3:W-:Y:S01]  /*5820*/  @!P1 SYNCS.ARRIVE.TRANS64.RED.A0TR RZ, [UR21+0x88], R7 ;  /* 0x00008807ffff99a7 */ /* 0x0007e20008300415 */
[----:B------:R-:W-:Y:S01]  /*5830*/  SYNCS.ARRIVE.TRANS64.RED.A1T0 RZ, [UR37], RZ ;  /* 0x000000ffffff79a7 */ /* 0x000fe20008100425 */
[----:B-1----:R-:W-:Y:S01]  /*5840*/  UIADD3 UR20, UPT, UPT, UR13, UR63, URZ ;  /* 0x0000003f0d147290 */ /* 0x002fe2000fffe0ff */
[----:B------:R-:W-:Y:S11]  /*5850*/  BRA.U UP1, `(.L_x_99) ;  /* 0xfffffff101047547 */ /* 0x000ff6000b83ffff */
[----:B------:R-:W-:-:S04]  /*5860*/  SHF.L.U32 R2, R15, 0x1f, RZ ;  /* 0x0000001f0f027819 */ /* 0x000fc800000006ff */
[----:B------:R-:W1:Y:S02]  /*5870*/  SYNCS.PHASECHK.TRANS64.TRYWAIT P0, [UR21+0x90], R2 ;  /* 0x00009002ff0075a7 */ /* 0x000e640008001115 */
[----:B-1----:R-:W-:Y:S05]  /*5880*/  @!P0 BRA `(.L_x_100) ;  /* 0x00000040008c8947 */ /* 0x002fea0003800000 */
.L_x_199:
[----:B------:R-:W4:Y:S02]  /*5890*/  SYNCS.PHASECHK.TRANS64.TRYWAIT P0, [UR21+0x98], R2 ;  /* 0x00009802ff0075a7 */ /* 0x000f240008001115 */
[----:B----4-:R-:W-:Y:S05]  /*58a0*/  @!P0 BRA `(.L_x_101) ;  /* 0x00000040009c8947 */ /* 0x010fea0003800000 */
.L_x_201:
[----:B------:R-:W4:Y:S02]  /*58b0*/  SYNCS.PHASECHK.TRANS64.TRYWAIT P0, [UR21+0xa0], R2 ;  /* 0x0000a002ff0075a7 */ /* 0x000f240008001115 */
[----:B----4-:R-:W-:Y:S05]  /*58c0*/  @!P0 BRA `(.L_x_102) ;  /* 0x0000004000ac8947 */ /* 0x010fea0003800000 */
.L_x_203:
[----:B-1----:R-:W-:-:S07]  /*58d0*/  MOV R0, UR21 ;  /* 0x0000001500007c02 */ /* 0x002fce0008000f00 */
.L_x_103:
[----:B-1----:R-:W-:-:S04]  /*58e0*/  SHF.L.U32 R2, R15, 0x1f, RZ ;  /* 0x0000001f0f027819 */ /* 0x002fc800000006ff */
[----:B------:R1:W4:Y:S03]  /*58f0*/  SYNCS.PHASECHK.TRANS64.TRYWAIT P0, [R0+URZ+0xa8], R2 ;  /* 0x0000a802000075a7 */ /* 0x00032600080011ff */
[----:B----4-:R-:W-:Y:S05]  /*5900*/  @!P0 NANOSLEEP.SYNCS 0x989680 ;  /* 0x009896800000895d */ /* 0x010fea0003900000 */
[----:B------:R-:W4:Y:S02]  /*5910*/  @!P0 SYNCS.PHASECHK.TRANS64 P0, [R0+URZ+0xa8], R2 ;  /* 0x0000a802000085a7 */ /* 0x000f2400080010ff */
[----:B--234-:R-:W-:Y:S05]  /*5920*/  @P0 EXIT ;  /* 0x000000000000094d */ /* 0x01cfea0003800000 */
[----:B------:R-:W-:Y:S05]  /*5930*/  BRA `(.L_x_103) ;  /* 0xfffffffc00e87947 */ /* 0x000fea000383ffff */
.L_x_88:
[----:B------:R-:W-:-:S06]  /*5940*/  UISETP.GE.AND UP0, UPT, UR23, 0x4, UPT ;  /* 0x000000041700788c */ /* 0x000fcc000bf06270 */
[----:B------:R-:W-:-:S13]  /*5950*/  PLOP3.LUT P0, PT, PT, PT, UP0, 0x80, 0x8 ;  /* 0x000000000008781c */ /* 0x000fda0003f0f008 */
[----:B-1----:R-:W-:Y:S05]  /*5960*/  @!P0 EXIT ;  /* 0x000000000000894d */ /* 0x002fea0003800000 */
[----:B------:R-:W-:Y:S01]  /*5970*/  BAR.SYNC.DEFER_BLOCKING 0x6, 0xa0 ;  /* 0x0182800000007b1d */ /* 0x000fe20000010000 */
[----:B------:R-:W-:Y:S01]  /*5980*/  IMAD.SHL.U32 R49, R61, 0x10, RZ ;  /* 0x000000103d317824 */ /* 0x000fe200078e00ff */
[----:B------:R-:W-:Y:S01]  /*5990*/  CS2R R58, SRZ ;  /* 0x00000000003a7805 */ /* 0x000fe2000001ff00 */
[----:B------:R-:W-:Y:S02]  /*59a0*/  IMAD.SHL.U32 R5, R51, 0x200, RZ ;  /* 0x0000020033057824 */ /* 0x000fe400078e00ff */
[----:B------:R-:W-:Y:S01]  /*59b0*/  IMAD.U32 R23, R61, 0x10000, RZ ;  /* 0x000100003d177824 */ /* 0x000fe200078e00ff */
[----:B------:R-:W-:Y:S01]  /*59c0*/  UMOV UR43, 0x400 ;  /* 0x00000400002b7882 */ /* 0x000fe20000000000 */
[----:B------:R-:W-:Y:S01]  /*59d0*/  LOP3.LUT R48, R49, 0x5b0, RZ, 0xc0, !PT ;  /* 0x000005b031307812 */ /* 0x000fe200078ec0ff */
[----:B------:R-:W-:Y:S01]  /*59e0*/  ULEA UR43, UR47, UR43, 0x18 ;  /* 0x0000002b2f2b7291 */ /* 0x000fe2000f8ec0ff */
[----:B------:R-:W1:Y:S01]  /*59f0*/  LDC.64 R44, c[0x0][0x888] ;  /* 0x00022200ff2c7b82 */ /* 0x000e620000000a00 */
[----:B------:R-:W-:Y:S01]  /*5a00*/  IMAD.SHL.U32 R4, R61, 0x2, RZ ;  /* 0x000000023d047824 */ /* 0x000fe200078e00ff */
[----:B------:R-:W-:Y:S01]  /*5a10*/  LOP3.LUT R48, R48, 0x200, R5, 0xf8, !PT ;  /* 0x0000020030307812 */ /* 0x000fe200078ef805 */
[----:B------:R-:W-:Y:S01]  /*5a20*/  IMAD.SHL.U32 R5, R51, 0x200000, RZ ;  /* 0x0020000033057824 */ /* 0x000fe200078e00ff */
[C---:B------:R-:W-:Y:S01]  /*5a30*/  LOP3.LUT R6, R49.reuse, 0x40, RZ, 0xc0, !PT ;  /* 0x0000004031067812 */ /* 0x040fe200078ec0ff */
[----:B------:R-:W-:Y:S01]  /*5a40*/  UIADD3 UR4, UPT, UPT, UR43, 0x200, URZ ;  /* 0x000002002b047890 */ /* 0x000fe2000fffe0ff */
[----:B------:R-:W-:Y:S01]  /*5a50*/  LOP3.LUT P0, RZ, R49, 0x40, RZ, 0xc0, !PT ;  /* 0x0000004031ff7812 */ /* 0x000fe2000780c0ff */
[----:B------:R-:W-:Y:S01]  /*5a60*/  IMAD.MOV.U32 R60, RZ, RZ, 0x1 ;  /* 0x00000001ff3c7424 */ /* 0x000fe200078e00ff */
[----:B------:R-:W2:Y:S01]  /*5a70*/  LDC.64 R46, c[0x0][0x890] ;  /* 0x00022400ff2e7b82 */ /* 0x000ea20000000a00 */
[----:B------:R-:W-:Y:S01]  /*5a80*/  LOP3.LUT R5, R5, 0x200000, RZ, 0xc0, !PT ;  /* 0x0020000005057812 */ /* 0x000fe200078ec0ff */
[----:B------:R-:W-:Y:S01]  /*5a90*/  IMAD.MOV.U32 R22, RZ, RZ, RZ ;  /* 0x000000ffff167224 */ /* 0x000fe200078e00ff */
[----:B------:R-:W-:Y:S01]  /*5aa0*/  LOP3.LUT R4, R6, 0x8, R4, 0xf8, !PT ;  /* 0x0000000806047812 */ /* 0x000fe200078ef804 */
[----:B------:R-:W-:Y:S01]  /*5ab0*/  IMAD.MOV.U32 R56, RZ, RZ, RZ ;  /* 0x000000ffff387224 */ /* 0x000fe200078e00ff */
[----:B------:R-:W-:Y:S01]  /*5ac0*/  LOP3.LUT R23, R5, 0x400000, R23, 0xf8, !PT ;  /* 0x0040000005177812 */ /* 0x000fe200078ef817 */
[----:B------:R-:W-:Y:S01]  /*5ad0*/  IMAD.U32 R53, RZ, RZ, UR4 ;  /* 0x00000004ff357e24 */ /* 0x000fe2000f8e00ff */
[----:B------:R-:W3:Y:S01]  /*5ae0*/  LDS R0, [UR43+0x170] ;  /* 0x0001702bff007984 */ /* 0x000ee20008000800 */
[----:B------:R-:W4:Y:S01]  /*5af0*/  LDC.64 R42, c[0x0][0x8b0] ;  /* 0x00022c00ff2a7b82 */ /* 0x000f220000000a00 */
[----:B------:R-:W-:Y:S01]  /*5b00*/  LOP3.LUT R48, R48, R4, RZ, 0xfc, !PT ;  /* 0x0000000430307212 */ /* 0x000fe200078efcff */
[----:B------:R-:W1:Y:S01]  /*5b10*/  LDCU UR60, c[0x0][0x370] ;  /* 0x00006e00ff3c77ac */ /* 0x000e620008000800 */
[----:B------:R-:W-:Y:S01]  /*5b20*/  LOP3.LUT R61, R61, 0x60, RZ, 0xc0, !PT ;  /* 0x000000603d3d7812 */ /* 0x000fe200078ec0ff */
[----:B------:R-:W1:Y:S04]  /*5b30*/  LDCU UR42, c[0x0][0xb0c] ;  /* 0x00016180ff2a77ac */ /* 0x000e680008000800 */
[----:B------:R-:W1:Y:S01]  /*5b40*/  LDC.64 R40, c[0x0][0x8a8] ;  /* 0x00022a00ff287b82 */ /* 0x000e620000000a00 */
[----:B------:R-:W1:Y:S01]  /*5b50*/  LDCU UR39, c[0x0][0xb30] ;  /* 0x00016600ff2777ac */ /* 0x000e620008000800 */
[----:B------:R-:W1:Y:S01]  /*5b60*/  LDCU.64 UR54, c[0x0][0x888] ;  /* 0x00011100ff3677ac */ /* 0x000e620008000a00 */
[----:B------:R-:W1:Y:S01]  /*5b70*/  LDCU.64 UR40, c[0x0][0xb28] ;  /* 0x00016500ff2877ac */ /* 0x000e620008000a00 */
[----:B------:R-:W1:Y:S01]  /*5b80*/  LDCU.128 UR56, c[0x0][0xb10] ;  /* 0x00016200ff3877ac */ /* 0x000e620008000c00 */
[----:B------:R-:W1:Y:S01]  /*5b90*/  LDCU UR53, c[0x0][0x374] ;  /* 0x00006e80ff3577ac */ /* 0x000e620008000800 */
[----:B------:R-:W-:Y:S01]  /*5ba0*/  UMOV UR52, URZ ;  /* 0x000000ff00347c82 */ /* 0x000fe20008000000 */
[----:B------:R-:W-:Y:S01]  /*5bb0*/  UMOV UR46, URZ ;  /* 0x000000ff002e7c82 */ /* 0x000fe20008000000 */
[----:B---3--:R-:W-:Y:S01]  /*5bc0*/  IMAD.IADD R23, R0, 0x1, R23 ;  /* 0x0000000100177824 */ /* 0x008fe200078e0217 */
[----:B--2---:R-:W-:-:S07]  /*5bd0*/  P2R R0, PR, RZ, 0x1 ;  /* 0x00000001ff007803 */ /* 0x004fce0000000000 */
.L_x_147:
[----:B------:R-:W-:Y:S02]  /*5be0*/  LEA R3, R56, UR43, 0x3 ;  /* 0x0000002b38037c11 */ /* 0x000fe4000f8e18ff */
[----:B------:R-:W-:Y:S02]  /*5bf0*/  SHF.L.U32 R0, R58, 0x1f, RZ ;  /* 0x0000001f3a007819 */ /* 0x000fe400000006ff */
[----:B-1----:R-:W-:Y:S02]  /*5c00*/  LEA R4, R56, UR43, 0x4 ;  /* 0x0000002b38047c11 */ /* 0x002fe4000f8e20ff */
[----:B------:R-:W2:Y:S02]  /*5c10*/  SYNCS.PHASECHK.TRANS64.TRYWAIT P0, [R3+URZ+0xc0], R0 ;  /* 0x0000c000030075a7 */ /* 0x000ea400080011ff */
[----:B--2---:R-:W-:Y:S05]  /*5c20*/  @!P0 BRA `(.L_x_104) ;  /* 0x0000003c00ec8947 */ /* 0x004fea0003800000 */
.L_x_204:
[----:B------:R-:W3:Y:S01]  /*5c30*/  LDS.128 R4, [R4+0x150] ;  /* 0x0001500004047984 */ /* 0x000ee20000000c00 */
[----:B------:R-:W-:Y:S01]  /*5c40*/  UISETP.GE.AND UP0, UPT, UR45, 0x1, UPT ;  /* 0x000000012d00788c */ /* 0x000fe2000bf06270 */
[----:B------:R-:W-:Y:S01]  /*5c50*/  @!PT LDS RZ, [RZ] ;  /* 0x00000000fffff984 */ /* 0x000fe20000000800 */
[----:B------:R-:W-:Y:S01]  /*5c60*/  @!PT LDS RZ, [RZ] ;  /* 0x00000000fffff984 */ /* 0x000fe20000000800 */
[----:B------:R-:W-:Y:S01]  /*5c70*/  @!PT LDS RZ, [RZ] ;  /* 0x00000000fffff984 */ /* 0x000fe20000000800 */
[----:B------:R-:W-:Y:S01]  /*5c80*/  @!PT LDS RZ, [RZ] ;  /* 0x00000000fffff984 */ /* 0x000fe20000000800 */
[----:B------:R1:W-:Y:S06]  /*5c90*/  MEMBAR.ALL.CTA ;  /* 0x0000000000007992 */ /* 0x0003ec0000008000 */
[----:B-1----:R-:W1:Y:S01]  /*5ca0*/  FENCE.VIEW.ASYNC.S ;  /* 0x00000000000073c6 */ /* 0x002e620000000000 */
[----:B---3--:R-:W-:Y:S11]  /*5cb0*/  LOP3.LUT P0, RZ, R6, 0x1, RZ, 0xc0, !PT ;  /* 0x0000000106ff7812 */ /* 0x008ff6000780c0ff */
[----:B------:R-:W-:Y:S02]  /*5cc0*/  @!UPT UIADD3 URZ, UPT, UPT, URZ, URZ, URZ ;  /* 0x000000fffffff290 */ /* 0x000fe4000fffe0ff */
[----:B-1----:R-:W-:Y:S01]  /*5cd0*/  VOTEU.ANY UP1, P0 ;  /* 0x0000000000ff7886 */ /* 0x002fe20000020100 */
[----:B------:R-:W-:Y:S01]  /*5ce0*/  PLOP3.LUT P0, PT, PT, PT, UP1, 0x80, 0x8 ;  /* 0x000000000008781c */ /* 0x000fe20003f0f018 */
[----:B------:R-:W-:Y:S11]  /*5cf0*/  UP2UR UR62, UPR, URZ, 0x2 ;  /* 0x00000002ff3e7883 */ /* 0x000ff60008000000 */
[----:B------:R-:W-:Y:S01]  /*5d00*/  @!UPT UIADD3 URZ, UPT, UPT, URZ, URZ, URZ ;  /* 0x000000fffffff290 */ /* 0x000fe2000fffe0ff */
[----:B--2---:R-:W-:Y:S02]  /*5d10*/  @P0 SHF.R.U32.HI R0, RZ, 0x10, R5 ;  /* 0x00000010ff000819 */ /* 0x004fe40000011605 */
        /* <DEDUP_REMOVED lines=12> */
[----:B------:R-:W2:Y:S01]  /*5de0*/  LDCU UR12, c[0x0][0xb20] ;  /* 0x00016400ff0c77ac */ /* 0x000ea20008000800 */
[----:B------:R-:W-:Y:S02]  /*5df0*/  UIMAD.WIDE.U32 UR4, UR53, UR59, URZ ;  /* 0x0000003b350472a5 */ /* 0x000fe4000f8e00ff */
[----:B------:R-:W-:Y:S02]  /*5e00*/  UIMAD.WIDE.U32 UR6, UR60, UR56, URZ ;  /* 0x000000383c0672a5 */ /* 0x000fe4000f8e00ff */
[----:B------:R-:W-:Y:S02]  /*5e10*/  UISETP.NE.AND UP0, UPT, UR58, 0x1, UPT ;  /* 0x000000013a00788c */ /* 0x000fe4000bf05270 */
[----:B------:R-:W-:Y:S02]  /*5e20*/  UIMAD.WIDE.U32 UR8, UR37, UR59, URZ ;  /* 0x0000003b250872a5 */ /* 0x000fe4000f8e00ff */
[----:B------:R-:W-:Y:S02]  /*5e30*/  UIMAD.WIDE.U32 UR10, UR38, UR56, URZ ;  /* 0x00000038260a72a5 */ /* 0x000fe4000f8e00ff */
[----:B------:R-:W-:Y:S02]  /*5e40*/  UISETP.NE.AND UP1, UPT, UR42, 0x1, UPT ;  /* 0x000000012a00788c */ /* 0x000fe4000bf25270 */
[----:B------:R-:W-:Y:S01]  /*5e50*/  UISETP.NE.AND UP2, UPT, UR45, 0x1, UPT ;  /* 0x000000012d00788c */ /* 0x000fe2000bf45270 */
[----:B------:R-:W-:Y:S02]  /*5e60*/  UMOV UR4, UR5 ;  /* 0x0000000500047c82 */ /* 0x000fe40008000000 */
[----:B--2---:R-:W-:Y:S03]  /*5e70*/  USHF.R.U32.HI UR5, URZ, UR12, UR4 ;  /* 0x0000000cff057299 */ /* 0x004fe60008011604 */
[----:B------:R-:W-:Y:S02]  /*5e80*/  UMOV UR4, UR7 ;  /* 0x0000000700047c82 */ /* 0x000fe40008000000 */
[----:B------:R-:W-:Y:S02]  /*5e90*/  USHF.R.U32.HI UR7, URZ, UR57, UR4 ;  /* 0x00000039ff077299 */ /* 0x000fe40008011604 */
[----:B------:R-:W-:Y:S02]  /*5ea0*/  USEL UR4, UR53, UR5, !UP0 ;  /* 0x0000000535047287 */ /* 0x000fe4000c000000 */
[----:B------:R-:W-:Y:S01]  /*5eb0*/  USEL UR7, UR60, UR7, !UP1 ;  /* 0x000000073c077287 */ /* 0x000fe2000c800000 */
[----:B------:R-:W-:Y:S01]  /*5ec0*/  UMOV UR5, UR9 ;  /* 0x0000000900057c82 */ /* 0x000fe20008000000 */
[----:B------:R-:W-:Y:S02]  /*5ed0*/  UIMAD.WIDE.U32 UR8, UR4, UR40, URZ ;  /* 0x00000028040872a5 */ /* 0x000fe4000f8e00ff */
[----:B------:R-:W-:Y:S03]  /*5ee0*/  USHF.R.U32.HI UR6, URZ, UR12, UR5 ;  /* 0x0000000cff067299 */ /* 0x000fe60008011605 */
[----:B------:R-:W-:Y:S01]  /*5ef0*/  UMOV UR5, UR11 ;  /* 0x0000000b00057c82 */ /* 0x000fe20008000000 */
[----:B------:R-:W-:Y:S02]  /*5f00*/  UIMAD.WIDE.U32 UR10, UR7, UR40, URZ ;  /* 0x00000028070a72a5 */ /* 0x000fe4000f8e00ff */
[----:B------:R-:W-:Y:S02]  /*5f10*/  USHF.R.U32.HI UR12, URZ, UR57, UR5 ;  /* 0x00000039ff0c7299 */ /* 0x000fe40008011605 */
[----:B------:R-:W-:Y:S01]  /*5f20*/  USEL UR6, UR37, UR6, !UP0 ;  /* 0x0000000625067287 */ /* 0x000fe2000c000000 */
[----:B------:R-:W-:Y:S02]  /*5f30*/  UMOV UR5, UR9 ;  /* 0x0000000900057c82 */ /* 0x000fe40008000000 */
[----:B------:R-:W-:Y:S01]  /*5f40*/  UMOV UR10, UR11 ;  /* 0x0000000b000a7c82 */ /* 0x000fe20008000000 */
[----:B------:R-:W-:Y:S02]  /*5f50*/  @UP2 USHF.R.U32.HI UR4, URZ, UR41, UR5 ;  /* 0x00000029ff042299 */ /* 0x000fe40008011605 */
[----:B------:R-:W-:Y:S02]  /*5f60*/  @UP2 USHF.R.U32.HI UR7, URZ, UR41, UR10 ;  /* 0x00000029ff072299 */ /* 0x000fe4000801160a */
[----:B------:R-:W-:Y:S02]  /*5f70*/  UIMAD UR4, UR45, UR4, URZ ;  /* 0x000000042d0472a4 */ /* 0x000fe4000f8e02ff */
        /* <DEDUP_REMOVED lines=8> */
[----:B------:R-:W-:Y:S02]  /*6000*/  USEL UR11, UR6, UR4, !UP2 ;  /* 0x00000004060b7287 */ /* 0x000fe4000d000000 */
[----:B------:R-:W-:Y:S02]  /*6010*/  UIADD3 UR8, UPT, UPT, -UR5, URZ, URZ ;  /* 0x000000ff05087290 */ /* 0x000fe4000fffe1ff */
[----:B------:R-:W-:Y:S01]  /*6020*/  UIADD3 UR10, UPT, UPT, -UR11, URZ, URZ ;  /* 0x000000ff0b0a7290 */ /* 0x000fe2000fffe1ff */
[----:B------:R-:W-:Y:S01]  /*6030*/  @!UP0 UMOV UR4, UR9 ;  /* 0x0000000900048c82 */ /* 0x000fe20008000000 */
[----:B------:R-:W-:Y:S02]  /*6040*/  UIADD3 UR9, UPT, UPT, -UR6, URZ, URZ ;  /* 0x000000ff06097290 */ /* 0x000fe4000fffe1ff */
[----:B------:R-:W-:Y:S02]  /*6050*/  @!UP0 USHF.R.U32.HI UR4, URZ, UR41, UR4 ;  /* 0x00000029ff048299 */ /* 0x000fe40008011604 */
[----:B------:R-:W-:Y:S02]  /*6060*/  UIMAD UR10, UR45, UR10, UR6 ;  /* 0x0000000a2d0a72a4 */ /* 0x000fe4000f8e0206 */
[----:B------:R-:W-:Y:S04]  /*6070*/  @!UP0 USEL UR4, UR5, UR4, !UP2 ;  /* 0x0000000405048287 */ /* 0x000fe8000d000000 */
[----:B------:R-:W-:Y:S02]  /*6080*/  @!UP0 UIMAD UR10, UR7, UR10, UR4 ;  /* 0x0000000a070a82a4 */ /* 0x000fe4000f8e0204 */
[----:B------:R-:W-:Y:S02]  /*6090*/  @!UP0 UIADD3 UR11, UPT, UPT, UR11, -UR4, URZ ;  /* 0x800000040b0b8290 */ /* 0x000fe4000fffe0ff */
[----:B------:R-:W-:Y:S02]  /*60a0*/  UIMAD UR7, UR42, UR8, UR38 ;  /* 0x000000082a0772a4 */ /* 0x000fe4000f8e0226 */
[----:B------:R-:W-:Y:S02]  /*60b0*/  @!UP0 UIMAD UR6, UR11, UR45, UR5 ;  /* 0x0000002d0b0682a4 */ /* 0x000fe4000f8e0205 */
[----:B------:R-:W-:Y:S01]  /*60c0*/  UIMAD UR4, UR58, UR9, UR37 ;  /* 0x000000093a0472a4 */ /* 0x000fe2000f8e0225 */
[----:B------:R-:W-:Y:S02]  /*60d0*/  @!UP0 UMOV UR5, UR10 ;  /* 0x0000000a00058c82 */ /* 0x000fe40008000000 */
[----:B------:R-:W-:Y:S02]  /*60e0*/  UIMAD UR38, UR5, UR42, UR7 ;  /* 0x0000002a052672a4 */ /* 0x000fe4000f8e0207 */
[----:B------:R-:W-:Y:S11]  /*60f0*/  UIMAD UR37, UR6, UR58, UR4 ;  /* 0x0000003a062572a4 */ /* 0x000ff6000f8e0204 */
[----:B------:R-:W-:Y:S01]  /*6100*/  @!UPT UIADD3 URZ, UPT, UPT, URZ, URZ, URZ ;  /* 0x000000fffffff290 */ /* 0x000fe2000fffe0ff */
.L_x_105:
[----:B------:R-:W-:Y:S01]  /*6110*/  UISETP.NE.AND UP0, UPT, UR39, 0x1, UPT ;  /* 0x000000012700788c */ /* 0x000fe2000bf05270 */
[----:B------:R-:W-:Y:S01]  /*6120*/  LOP3.LUT P0, RZ, R53, 0x90, RZ, 0xc0, !PT ;  /* 0x0000009035ff7812 */ /* 0x000fe2000780c0ff */
[----:B------:R-:W-:Y:S01]  /*6130*/  USHF.L.U32 UR50, UR24, 0x6, URZ ;  /* 0x0000000618327899 */ /* 0x000fe200080006ff */
[----:B------:R-:W-:Y:S01]  /*6140*/  BSSY.RECONVERGENT B6, `(.L_x_106) ;  /* 0x0000034000067945 */ /* 0x000fe20003800200 */
[----:B------:R-:W-:Y:S01]  /*6150*/  USHF.L.U32 UR49, UR20, 0x7, URZ ;  /* 0x0000000714317899 */ /* 0x000fe200080006ff */
[----:B------:R-:W-:Y:S06]  /*6160*/  IADD3 R56, PT, PT, R56, 0x1, RZ ;  /* 0x0000000138387810 */ /* 0x000fec0007ffe0ff */
[----:B------:R-:W2:Y:S01]  /*6170*/  @!UP0 LDCU.128 UR12, c[0x0][0xb10] ;  /* 0x00016200ff0c87ac */ /* 0x000ea20008000c00 */
[----:B------:R-:W3:Y:S01]  /*6180*/  @!UP0 LDCU UR5, c[0x0][0xb0c] ;  /* 0x00016180ff0587ac */ /* 0x000ee20008000800 */
[----:B------:R-:W4:Y:S01]  /*6190*/  @!UP0 LDCU UR10, c[0x0][0xb20] ;  /* 0x00016400ff0a87ac */ /* 0x000f220008000800 */
[----:B--2---:R-:W-:Y:S02]  /*61a0*/  UIMAD.WIDE.U32 UR8, UR38, UR12, URZ ;  /* 0x0000000c260872a5 */ /* 0x004fe4000f8e00ff */
[----:B------:R-:W-:Y:S02]  /*61b0*/  UIMAD.WIDE.U32 UR6, UR37, UR15, URZ ;  /* 0x0000000f250672a5 */ /* 0x000fe4000f8e00ff */
[----:B------:R-:W-:Y:S03]  /*61c0*/  @!UP0 UISETP.NE.AND UP1, UPT, UR14, 0x1, UPT ;  /* 0x000000010e00888c */ /* 0x000fe6000bf25270 */
[----:B------:R-:W-:Y:S01]  /*61d0*/  @!UP0 UMOV UR4, UR9 ;  /* 0x0000000900048c82 */ /* 0x000fe20008000000 */
[----:B---3--:R-:W-:Y:S02]  /*61e0*/  @!UP0 UISETP.NE.AND UP2, UPT, UR5, 0x1, UPT ;  /* 0x000000010500888c */ /* 0x008fe4000bf45270 */
[----:B------:R-:W-:Y:S01]  /*61f0*/  @!UP0 USHF.R.U32.HI UR4, URZ, UR13, UR4 ;  /* 0x0000000dff048299 */ /* 0x000fe20008011604 */
[----:B------:R-:W-:Y:S02]  /*6200*/  @!UP0 UMOV UR6, UR7 ;  /* 0x0000000700068c82 */ /* 0x000fe40008000000 */
[----:B----4-:R-:W-:Y:S02]  /*6210*/  @!UP0 USHF.R.U32.HI UR6, URZ, UR10, UR6 ;  /* 0x0000000aff068299 */ /* 0x010fe40008011606 */
[----:B------:R-:W-:Y:S02]  /*6220*/  @!UP0 USEL UR7, UR38, UR4, !UP2 ;  /* 0x0000000426078287 */ /* 0x000fe4000d000000 */
[----:B------:R-:W-:Y:S04]  /*6230*/  @!UP0 USEL UR6, UR37, UR6, !UP1 ;  /* 0x0000000625068287 */ /* 0x000fe8000c800000 */
[----:B------:R-:W-:Y:S02]  /*6240*/  @!UP0 UIADD3 UR4, UPT, UPT, -UR7, UR6, URZ ;  /* 0x0000000607048290 */ /* 0x000fe4000fffe1ff */
[----:B------:R-:W-:Y:S02]  /*6250*/  @!UP0 UIADD3 UR6, UPT, UPT, UR7, -UR6, URZ ;  /* 0x8000000607068290 */ /* 0x000fe4000fffe0ff */
[----:B------:R-:W-:Y:S02]  /*6260*/  @!UP0 UIMAD UR38, UR4, UR5, UR38 ;  /* 0x00000005042682a4 */ /* 0x000fe4000f8e0226 */
[----:B------:R-:W-:Y:S01]  /*6270*/  @!UP0 UIMAD UR37, UR6, UR14, UR37 ;  /* 0x0000000e062582a4 */ /* 0x000fe2000f8e0225 */
[----:B------:R-:W-:Y:S11]  /*6280*/  @!P0 BRA `(.L_x_107) ;  /* 0x00000000007c8947 */ /* 0x000ff60003800000 */
[----:B------:R-:W2:Y:S01]  /*6290*/  LDCU.64 UR8, c[0x4][0x80] ;  /* 0x01001000ff0877ac */ /* 0x000ea20008000a00 */
[----:B------:R-:W-:Y:S01]  /*62a0*/  MOV R2, 0x0 ;  /* 0x0000000000027802 */ /* 0x000fe20000000f00 */
[----:B------:R-:W-:Y:S02]  /*62b0*/  HFMA2 R12, -RZ, RZ, 0, 5.9604644775390625e-08 ;  /* 0x00000001ff0c7431 */ /* 0x000fe400000001ff */
[----:B------:R-:W-:Y:S01]  /*62c0*/  IMAD.MOV.U32 R8, RZ, RZ, 0x70 ;  /* 0x00000070ff087424 */ /* 0x000fe200078e00ff */
[----:B------:R3:W4:Y:S01]  /*62d0*/  LDC.64 R14, c[0x4][R2] ;  /* 0x01000000020e7b82 */ /* 0x0007220000000a00 */
[----:B------:R-:W1:Y:S01]  /*62e0*/  LDCU.64 UR6, c[0x4][0x88] ;  /* 0x01001100ff0677ac */ /* 0x000e620008000a00 */
[----:B------:R-:W-:Y:S01]  /*62f0*/  IMAD.MOV.U32 R13, RZ, RZ, RZ ;  /* 0x000000ffff0d7224 */ /* 0x000fe200078e00ff */
[----:B------:R-:W1:Y:S01]  /*6300*/  LDCU.64 UR4, c[0x4][0x8] ;  /* 0x01000100ff0477ac */ /* 0x000e620008000a00 */
[----:B--2---:R-:W-:Y:S01]  /*6310*/  MOV R5, UR9 ;  /* 0x0000000900057c02 */ /* 0x004fe20008000f00 */
[----:B------:R-:W-:Y:S01]  /*6320*/  IMAD.U32 R4, RZ, RZ, UR8 ;  /* 0x00000008ff047e24 */ /* 0x000fe2000f8e00ff */
[----:B-1----:R-:W-:Y:S01]  /*6330*/  MOV R7, UR7 ;  /* 0x0000000700077c02 */ /* 0x002fe20008000f00 */
[----:B------:R-:W-:Y:S01]  /*6340*/  IMAD.U32 R6, RZ, RZ, UR6 ;  /* 0x00000006ff067e24 */ /* 0x000fe2000f8e00ff */
[----:B------:R-:W-:Y:S01]  /*6350*/  MOV R11, UR5 ;  /* 0x00000005000b7c02 */ /* 0x000fe20008000f00 */
[----:B------:R-:W-:Y:S02]  /*6360*/  IMAD.U32 R10, RZ, RZ, UR4 ;  /* 0x00000004ff0a7e24 */ /* 0x000fe4000f8e00ff */
[----:B------:R-:W-:Y:S07]  /*6370*/  LEPC R20, `(.L_x_108) ;  /* 0x000000001014794e */ /* 0x000fee0000000000 */
[----:B---345:R-:W-:Y:S05]  /*6380*/  CALL.ABS.NOINC R14 ;  /* 0x000000000e007343 */ /* 0x038fea0003c00000 */
.L_x_108:
[----:B------:R-:W1:Y:S01]  /*6390*/  LDCU.64 UR8, c[0x4][0x80] ;  /* 0x01001000ff0877ac */ /* 0x000e620008000a00 */
[----:B------:R-:W2:Y:S01]  /*63a0*/  LDC.64 R2, c[0x4][R2] ;  /* 0x0100000002027b82 */ /* 0x000ea20000000a00 */
[----:B------:R-:W-:Y:S02]  /*63b0*/  HFMA2 R12, -RZ, RZ, 0, 5.9604644775390625e-08 ;  /* 0x00000001ff0c7431 */ /* 0x000fe400000001ff */
[----:B------:R-:W-:Y:S02]  /*63c0*/  IMAD.MOV.U32 R8, RZ, RZ, 0x70 ;  /* 0x00000070ff087424 */ /* 0x000fe400078e00ff */
[----:B------:R-:W-:Y:S01]  /*63d0*/  IMAD.MOV.U32 R13, RZ, RZ, RZ ;  /* 0x000000ffff0d7224 */ /* 0x000fe200078e00ff */
[----:B------:R-:W3:Y:S01]  /*63e0*/  LDCU.64 UR6, c[0x4][0x88] ;  /* 0x01001100ff0677ac */ /* 0x000ee20008000a00 */
[----:B------:R-:W4:Y:S01]  /*63f0*/  LDCU.64 UR4, c[0x4][0x8] ;  /* 0x01000100ff0477ac */ /* 0x000f220008000a00 */
[----:B-1----:R-:W-:Y:S02]  /*6400*/  MOV R4, UR8 ;  /* 0x0000000800047c02 */ /* 0x002fe40008000f00 */
[----:B------:R-:W-:Y:S02]  /*6410*/  MOV R5, UR9 ;  /* 0x0000000900057c02 */ /* 0x000fe40008000f00 */
[----:B---3--:R-:W-:Y:S01]  /*6420*/  MOV R7, UR7 ;  /* 0x0000000700077c02 */ /* 0x008fe20008000f00 */
[----:B------:R-:W-:Y:S01]  /*6430*/  IMAD.U32 R6, RZ, RZ, UR6 ;  /* 0x00000006ff067e24 */ /* 0x000fe2000f8e00ff */
[----:B----4-:R-:W-:Y:S01]  /*6440*/  MOV R11, UR5 ;  /* 0x00000005000b7c02 */ /* 0x010fe20008000f00 */
[----:B------:R-:W-:Y:S02]  /*6450*/  IMAD.U32 R10, RZ, RZ, UR4 ;  /* 0x00000004ff0a7e24 */ /* 0x000fe4000f8e00ff */
[----:B------:R-:W-:Y:S07]  /*6460*/  LEPC R20, `(.L_x_107) ;  /* 0x000000001014794e */ /* 0x000fee0000000000 */
[----:B--2---:R-:W-:Y:S05]  /*6470*/  CALL.ABS.NOINC R2 ;  /* 0x0000000002007343 */ /* 0x004fea0003c00000 */
.L_x_107:
[----:B------:R-:W-:Y:S05]  /*6480*/  BSYNC.RECONVERGENT B6 ;  /* 0x0000000000067941 */ /* 0x000fea0003800200 */
.L_x_106:
[----:B------:R-:W-:Y:S02]  /*6490*/  ISETP.NE.U32.AND P0, PT, RZ, UR54, PT ;  /* 0x00000036ff007c0c */ /* 0x000fe4000bf05070 */
[C---:B------:R-:W-:Y:S02]  /*64a0*/  ISETP.NE.U32.AND P1, PT, R46.reuse, RZ, PT ;  /* 0x000000ff2e00720c */ /* 0x040fe40003f25070 */
[----:B------:R-:W-:Y:S02]  /*64b0*/  ISETP.NE.U32.AND P4, PT, R46, RZ, PT ;  /* 0x000000ff2e00720c */ /* 0x000fe40003f85070 */
[----:B------:R-:W-:Y:S02]  /*64c0*/  ISETP.NE.AND.EX P0, PT, RZ, UR55, PT, P0 ;  /* 0x00000037ff007c0c */ /* 0x000fe4000bf05300 */
[C---:B------:R-:W-:Y:S02]  /*64d0*/  ISETP.NE.AND.EX P1, PT, R47.reuse, RZ, PT, P1 ;  /* 0x000000ff2f00720c */ /* 0x040fe40003f25310 */
[----:B------:R-:W-:Y:S02]  /*64e0*/  ISETP.NE.AND.EX P4, PT, R47, RZ, P0, P4 ;  /* 0x000000ff2f00720c */ /* 0x000fe40000785340 */
[----:B------:R-:W-:Y:S02]  /*64f0*/  ISETP.NE.U32.AND P5, PT, R42, RZ, PT ;  /* 0x000000ff2a00720c */ /* 0x000fe40003fa5070 */
[----:B------:R-:W-:Y:S02]  /*6500*/  ISETP.NE.U32.AND P3, PT, RZ, UR54, PT ;  /* 0x00000036ff007c0c */ /* 0x000fe4000bf65070 */
[----:B------:R-:W-:Y:S02]  /*6510*/  PLOP3.LUT P2, PT, PT, PT, PT, 0x8, 0x80 ;  /* 0x000000000080781c */ /* 0x000fe40003f4e170 */
[----:B------:R-:W-:Y:S02]  /*6520*/  ISETP.NE.AND.EX P5, PT, R43, RZ, PT, P5 ;  /* 0x000000ff2b00720c */ /* 0x000fe40003fa5350 */
[----:B------:R-:W-:Y:S03]  /*6530*/  ISETP.NE.AND.EX P3, PT, RZ, UR55, PT, P3 ;  /* 0x00000037ff007c0c */ /* 0x000fe6000bf65330 */
[----:B------:R-:W-:Y:S01]  /*6540*/  @!P4 PLOP3.LUT P2, PT, P1, PT, PT, 0x80, 0x8 ;  /* 0x000000000008c81c */ /* 0x000fe20000f4f070 */
[----:B------:R-:W-:Y:S01]  /*6550*/  @!UPT UIADD3 URZ, UPT, UPT, URZ, URZ, URZ ;  /* 0x000000fffffff290 */ /* 0x000fe2000fffe0ff */
[----:B------:R-:W-:Y:S11]  /*6560*/  @!P1 BRA `(.L_x_109) ;  /* 0x0000000000309947 */ /* 0x000ff60003800000 */
[----:B------:R-:W-:Y:S01]  /*6570*/  ISETP.NE.U32.AND P0, PT, R44, RZ, PT ;  /* 0x000000ff2c00720c */ /* 0x000fe20003f05070 */
[----:B------:R-:W2:Y:S01]  /*6580*/  LDCU.64 UR4, c[0x0][0x358] ;  /* 0x00006b00ff0477ac */ /* 0x000ea20008000a00 */
[----:B------:R-:W-:Y:S02]  /*6590*/  IMAD.MOV.U32 R50, RZ, RZ, 0x1 ;  /* 0x00000001ff327424 */ /* 0x000fe400078e00ff */
[----:B------:R-:W-:Y:S11]  /*65a0*/  ISETP.NE.AND.EX P0, PT, R45, RZ, PT, P0 ;  /* 0x000000ff2d00720c */ /* 0x000ff60003f05300 */
[----:B------:R-:W-:Y:S02]  /*65b0*/  @!UPT UIADD3 URZ, UPT, UPT, URZ, URZ, URZ ;  /* 0x000000fffffff290 */ /* 0x000fe4000fffe0ff */
[----:B------:R-:W3:Y:S01]  /*65c0*/  @P0 LDC.64 R2, c[0x0][0x888] ;  /* 0x00022200ff020b82 */ /* 0x000ee20000000a00 */
[----:B-1----:R-:W-:Y:S04]  /*65d0*/  @P0 IMAD R0, R46, UR36, RZ ;  /* 0x000000242e000c24 */ /* 0x002fe8000f8e02ff */
[----:B---3--:R-:W-:Y:S04]  /*65e0*/  @P0 IMAD.WIDE R2, R0, 0x4, R2 ;  /* 0x0000000400020825 */ /* 0x008fe800078e0202 */
[----:B------:R-:W-:Y:S01]  /*65f0*/  HFMA2 R0, -RZ, RZ, 0, 5.9604644775390625e-08 ;  /* 0x00000001ff007431 */ /* 0x000fe200000001ff */
[----:B--2--5:R2:W5:Y:S04]  /*6600*/  @P0 LDG.E R27, desc[UR4][R2.64] ;  /* 0x00000004021b0981 */ /* 0x024568000c1e1900 */
[----:B------:R-:W-:Y:S01]  /*6610*/  @!P0 PRMT R50, R0, 0x7610, R50 ;  /* 0x0000761000328816 */ /* 0x000fe20000000032 */
[----:B--2---:R-:W3:Y:S06]  /*6620*/  @!P0 LDC R27, c[0x0][0x880] ;  /* 0x00022000ff1b8b82 */ /* 0x004eec0000000800 */
.L_x_109:
[----:B------:R-:W-:Y:S05]  /*6630*/  @!P5 BRA `(.L_x_110) ;  /* 0x000000000024d947 */ /* 0x000fea0003800000 */
[----:B------:R-:W-:Y:S01]  /*6640*/  ISETP.NE.U32.AND P0, PT, R40, RZ, PT ;  /* 0x000000ff2800720c */ /* 0x000fe20003f05070 */
[----:B------:R-:W2:Y:S03]  /*6650*/  LDCU.64 UR4, c[0x0][0x358] ;  /* 0x00006b00ff0477ac */ /* 0x000ea60008000a00 */
[----:B------:R-:W-:Y:S11]  /*6660*/  ISETP.NE.AND.EX P0, PT, R41, RZ, PT, P0 ;  /* 0x000000ff2900720c */ /* 0x000ff60003f05300 */
[----:B------:R-:W-:Y:S02]  /*6670*/  @!UPT UIADD3 URZ, UPT, UPT, URZ, URZ, URZ ;  /* 0x000000fffffff290 */ /* 0x000fe4000fffe0ff */
[----:B------:R-:W4:Y:S01]  /*6680*/  @P0 LDC.64 R2, c[0x0][0x8a8] ;  /* 0x00022a00ff020b82 */ /* 0x000f220000000a00 */
[----:B-1----:R-:W-:Y:S04]  /*6690*/  @P0 IMAD R0, R42, UR36, RZ ;  /* 0x000000242a000c24 */ /* 0x002fe8000f8e02ff */
[----:B----4-:R-:W-:Y:S05]  /*66a0*/  @P0 IMAD.WIDE R2, R0, 0x4, R2 ;  /* 0x0000000400020825 */ /* 0x010fea00078e0202 */
[----:B--2--5:R2:W5:Y:S02]  /*66b0*/  @P0 LDG.E R24, desc[UR4][R2.64] ;  /* 0x0000000402180981 */ /* 0x024564000c1e1900 */
[----:B--2---:R-:W4:Y:S02]  /*66c0*/  @!P0 LDC R24, c[0x0][0x8a0] ;  /* 0x00022800ff188b82 */ /* 0x004f240000000800 */
.L_x_110:
[----:B---3-5:R-:W-:Y:S01]  /*66d0*/  FSETP.NEU.AND P0, PT, R27, RZ, PT ;  /* 0x000000ff1b00720b */ /* 0x028fe20003f0d000 */
[----:B------:R-:W-:Y:S01]  /*66e0*/  IMAD.SHL.U32 R57, R48, 0x2, RZ ;  /* 0x0000000230397824 */ /* 0x000fe200078e00ff */
[----:B------:R-:W-:Y:S01]  /*66f0*/  SEL R3, RZ, 0xffffffff, P3 ;  /* 0xffffffffff037807 */ /* 0x000fe20001800000 */
[----:B------:R-:W-:Y:S01]  /*6700*/  BSSY B1, `(.L_x_111) ;  /* 0x0000033000017945 */ /* 0x000fe20003800000 */
[----:B------:R-:W-:Y:S01]  /*6710*/  @!P4 LOP3.LUT P3, RZ, R50, 0xff, RZ, 0xc0, !PT ;  /* 0x000000ff32ffc812 */ /* 0x000fe2000786c0ff */
[----:B------:R-:W-:Y:S01]  /*6720*/  IMAD.MOV.U32 R64, RZ, RZ, 0x1 ;  /* 0x00000001ff407424 */ /* 0x000fe200078e00ff */
[----:B-1----:R-:W-:Y:S01]  /*6730*/  @!P4 SEL R0, RZ, 0xffffffff, P0 ;  /* 0xffffffffff00c807 */ /* 0x002fe20000000000 */
[----:B------:R-:W-:Y:S01]  /*6740*/  IMAD R25, R22, 0x40, R23 ;  /* 0x0000004016197824 */ /* 0x000fe200078e0217 */
[----:B------:R-:W-:Y:S01]  /*6750*/  LOP3.LUT R60, R60, 0x1, RZ, 0x3c, !PT ;  /* 0x000000013c3c7812 */ /* 0x000fe200078e3cff */
[----:B------:R-:W-:Y:S01]  /*6760*/  IMAD.MOV.U32 R26, RZ, RZ, RZ ;  /* 0x000000ffff1a7224 */ /* 0x000fe200078e00ff */
[----:B------:R-:W-:Y:S02]  /*6770*/  @P2 SEL R0, R3, R0, !P3 ;  /* 0x0000000003002207 */ /* 0x000fe40005800000 */
[----:B------:R-:W-:Y:S02]  /*6780*/  CS2R R38, SRZ ;  /* 0x0000000000267805 */ /* 0x000fe4000001ff00 */
[----:B------:R-:W-:Y:S02]  /*6790*/  LEA R54, R22, UR43, 0x3 ;  /* 0x0000002b16367c11 */ /* 0x000fe4000f8e18ff */
[----:B------:R-:W-:Y:S02]  /*67a0*/  CS2R R36, SRZ ;  /* 0x0000000000247805 */ /* 0x000fe4000001ff00 */
[----:B------:R-:W-:Y:S02]  /*67b0*/  @!P4 LOP3.LUT R0, R0, 0x1, RZ, 0xc0, !PT ;  /* 0x000000010000c812 */ /* 0x000fe400078ec0ff */
[----:B------:R-:W-:Y:S02]  /*67c0*/  CS2R R30, SRZ ;  /* 0x00000000001e7805 */ /* 0x000fe4000001ff00 */
[----:B------:R-:W-:Y:S02]  /*67d0*/  SEL R2, RZ, 0xffffffff, P0 ;  /* 0xffffffffff027807 */ /* 0x000fe40000000000 */
[----:B------:R-:W-:Y:S02]  /*67e0*/  CS2R R28, SRZ ;  /* 0x00000000001c7805 */ /* 0x000fe4000001ff00 */
[----:B------:R-:W-:Y:S01]  /*67f0*/  ISETP.NE.U32.OR P6, PT, R0, 0x1, P4 ;  /* 0x000000010000780c */ /* 0x000fe200027c5470 */
[----:B------:R-:W-:Y:S01]  /*6800*/  VIADD R63, R57, UR43 ;  /* 0x0000002b393f7c36 */ /* 0x000fe20008000000 */
[----:B------:R-:W-:Y:S02]  /*6810*/  LOP3.LUT P4, R55, R50, 0xff, RZ, 0xc0, !PT ;  /* 0x000000ff32377812 */ /* 0x000fe4000788c0ff */
[----:B------:R-:W-:Y:S02]  /*6820*/  P2R R62, PR, RZ, 0x40 ;  /* 0x00000040ff3e7803 */ /* 0x000fe40000000000 */
[----:B------:R-:W-:Y:S04]  /*6830*/  @P1 SEL R2, R3, R2, !P4 ;  /* 0x0000000203021207 */ /* 0x000fe80006000000 */
[----:B------:R-:W-:Y:S03]  /*6840*/  LOP3.LUT R2, R2, 0x1, RZ, 0xc0, !PT ;  /* 0x0000000102027812 */ /* 0x000fe600078ec0ff */
[----:B------:R-:W-:Y:S02]  /*6850*/  @P6 SHF.L.U32 R0, R60, 0x1f, RZ ;  /* 0x0000001f3c006819 */ /* 0x000fe400000006ff */
[----:B------:R-:W-:Y:S02]  /*6860*/  ISETP.NE.U32.AND P5, PT, R2, 0x1, PT ;  /* 0x000000010200780c */ /* 0x000fe40003fa5070 */
[----:B------:R1:W2:Y:S02]  /*6870*/  @P6 SYNCS.PHASECHK.TRANS64.TRYWAIT P3, [UR43+0x70], R0 ;  /* 0x00007000ff0065a7 */ /* 0x0002a4000806112b */
[----:B------:R-:W-:Y:S02]  /*6880*/  P2R R65, PR, RZ, 0x20 ;  /* 0x00000020ff417803 */ /* 0x000fe40000000000 */
[----:B-1----:R-:W-:Y:S04]  /*6890*/  SHF.L.U32 R0, R59, 0x1f, RZ ;  /* 0x0000001f3b007819 */ /* 0x002fe800000006ff */
[----:B------:R1:W3:Y:S01]  /*68a0*/  SYNCS.PHASECHK.TRANS64.TRYWAIT P2, [R54+URZ+0xe0], R0 ;  /* 0x0000e000360075a7 */ /* 0x0002e200080411ff */
[----:B--2---:R-:W-:Y:S01]  /*68b0*/  @P6 SEL R64, RZ, 0x1, !P3 ;  /* 0x00000001ff406807 */ /* 0x004fe20005800000 */
[----:B-1----:R-:W-:Y:S06]  /*68c0*/  @!P6 BRA `(.L_x_112) ;  /* 0x000000000058e947 */ /* 0x002fec0003800000 */
[----:B------:R-:W-:Y:S01]  /*68d0*/  VIADD R2, R63, 0x200 ;  /* 0x000002003f027836 */ /* 0x000fe20000000000 */
[----:B------:R-:W-:Y:S01]  /*68e0*/  LOP3.LUT P6, RZ, R49, 0x40, RZ, 0xc0, !PT ;  /* 0x0000004031ff7812 */ /* 0x000fe200078cc0ff */
[----:B------:R-:W-:Y:S01]  /*68f0*/  BSSY B0, `(.L_x_113) ;  /* 0x000000e000007945 */ /* 0x000fe20003800000 */
[----:B------:R-:W-:Y:S01]  /*6900*/  ISETP.NE.AND P1, PT, R64, RZ, PT ;  /* 0x000000ff4000720c */ /* 0x000fe20003f25270 */
[----:B------:R-:W-:Y:S01]  /*6910*/  @P5 VIADD R4, R63, 0x210 ;  /* 0x000002103f045836 */ /* 0x000fe20000000000 */
[----:B------:R-:W-:Y:S01]  /*6920*/  PLOP3.LUT P0, PT, PT, PT, PT, 0x8, 0x80 ;  /* 0x000000000080781c */ /* 0x000fe20003f0e170 */
[----:B------:R-:W-:Y:S01]  /*6930*/  IMAD.MOV.U32 R39, RZ, RZ, RZ ;  /* 0x000000ffff277224 */ /* 0x000fe200078e00ff */
[----:B------:R-:W-:Y:S02]  /*6940*/  @P5 PLOP3.LUT P0, PT, P6, PT, PT, 0x80, 0x8 ;  /* 0x000000000008581c */ /* 0x000fe4000370f070 */
[----:B------:R-:W-:Y:S02]  /*6950*/  CS2R R36, SRZ ;  /* 0x0000000000247805 */ /* 0x000fe4000001ff00 */
[----:B------:R-:W-:Y:S02]  /*6960*/  CS2R R30, SRZ ;  /* 0x00000000001e7805 */ /* 0x000fe4000001ff00 */
[----:B------:R-:W-:Y:S07]  /*6970*/  CS2R R28, SRZ ;  /* 0x00000000001c7805 */ /* 0x000fee000001ff00 */
[----:B------:R-:W-:Y:S01]  /*6980*/  @P0 VIADD R4, R2, 0xfffffff0 ;  /* 0xfffffff002040836 */ /* 0x000fe20000000000 */
[----:B------:R-:W-:Y:S06]  /*6990*/  @P1 BRA `(.L_x_114) ;  /* 0x00000000000c1947 */ /* 0x000fec0003800000 */
[----:B------:R-:W-:Y:S04]  /*69a0*/  SHF.L.U32 R3, R60, 0x1f, RZ ;  /* 0x0000001f3c037819 */ /* 0x000fe800000006ff */
[----:B------:R-:W1:Y:S02]  /*69b0*/  SYNCS.PHASECHK.TRANS64.TRYWAIT P0, [UR43+0x70], R3 ;  /* 0x00007003ff0075a7 */ /* 0x000e64000800112b */
[----:B-1----:R-:W-:Y:S05]  /*69c0*/  @!P0 BRA `(.L_x_115) ;  /* 0x0000003000988947 */ /* 0x002fea0003800000 */
.L_x_114:
[----:B------:R-:W-:Y:S05]  /*69d0*/  BSYNC B0 ;  /* 0x0000000000007941 */ /* 0x000fea0003800000 */
.L_x_113:
[----:B------:R-:W-:Y:S01]  /*69e0*/  ISETP.NE.AND P0, PT, R65, RZ, PT ;  /* 0x000000ff4100720c */ /* 0x000fe20003f05270 */
[----:B------:R-:W-:Y:S11]  /*69f0*/  HFMA2 R26, -RZ, RZ, 0, 5.9604644775390625e-08 ;  /* 0x00000001ff1a7431 */ /* 0x000ff600000001ff */
[----:B------:R-:W-:Y:S01]  /*6a00*/  @!UPT UIADD3 URZ, UPT, UPT, URZ, URZ, URZ ;  /* 0x000000fffffff290 */ /* 0x000fe2000fffe0ff */
[----:B------:R2:W1:Y:S04]  /*6a10*/  @P0 LDS.128 R36, [R4] ;  /* 0x0000000004240984 */ /* 0x0004680000000c00 */
[----:B------:R2:W1:Y:S02]  /*6a20*/  @P0 LDS.128 R28, [R57+UR43+0x200] ;  /* 0x0002002b391c0984 */ /* 0x0004640008000c00 */
.L_x_112:
[----:B------:R-:W-:Y:S05]  /*6a30*/  BSYNC B1 ;  /* 0x0000000000017941 */ /* 0x000fea0003800000 */
.L_x_111:
[----:B-1----:R-:W-:Y:S04]  /*6a40*/  SHF.R.U32.HI R2, RZ, 0x15, R25 ;  /* 0x00000015ff027819 */ /* 0x002fe80000011619 */
[----:B------:R-:W-:Y:S01]  /*6a50*/  LOP3.LUT P0, RZ, R2, 0x3, R51, 0x48, !PT ;  /* 0x0000000302ff7812 */ /* 0x000fe20007804833 */
[----:B------:R-:W-:Y:S01]  /*6a60*/  @!UPT UIADD3 URZ, UPT, UPT, URZ, URZ, URZ ;  /* 0x000000fffffff290 */ /* 0x000fe2000fffe0ff */
[----:B---3--:R-:W-:Y:S11]  /*6a70*/  @P2 BRA `(.L_x_116) ;  /* 0x0000000000082947 */ /* 0x008ff60003800000 */
[----:B------:R-:W1:Y:S02]  /*6a80*/  SYNCS.PHASECHK.TRANS64.TRYWAIT P1, [R54+URZ+0xe0], R0 ;  /* 0x0000e000360075a7 */ /* 0x000e6400080211ff */
[----:B-1----:R-:W-:Y:S05]  /*6a90*/  @!P1 BRA `(.L_x_117) ;  /* 0x00000030007c9947 */ /* 0x002fea0003800000 */
.L_x_116:
[----:B------:R-:W-:Y:S05]  /*6aa0*/  @!P0 BRA `(.L_x_118) ;  /* 0x0000000000408947 */ /* 0x000fea0003800000 */
[----:B------:R-:W3:Y:S01]  /*6ab0*/  LDCU.64 UR8, c[0x4][0x70] ;  /* 0x01000e00ff0877ac */ /* 0x000ee20008000a00 */
[----:B------:R-:W-:Y:S01]  /*6ac0*/  MOV R3, 0x0 ;  /* 0x0000000000037802 */ /* 0x000fe20000000f00 */
[----:B------:R-:W-:Y:S02]  /*6ad0*/  HFMA2 R12, -RZ, RZ, 0, 5.9604644775390625e-08 ;  /* 0x00000001ff0c7431 */ /* 0x000fe400000001ff */
[----:B------:R-:W-:Y:S02]  /*6ae0*/  IMAD.MOV.U32 R8, RZ, RZ, 0x192 ;  /* 0x00000192ff087424 */ /* 0x000fe400078e00ff */
[----:B------:R-:W-:Y:S01]  /*6af0*/  IMAD.MOV.U32 R13, RZ, RZ, RZ ;  /* 0x000000ffff0d7224 */ /* 0x000fe200078e00ff */
[----:B------:R-:W5:Y:S01]  /*6b00*/  LDCU.64 UR6, c[0x4][0x78] ;  /* 0x01000f00ff0677ac */ /* 0x000f620008000a00 */
[----:B------:R-:W1:Y:S01]  /*6b10*/  LDC.64 R2, c[0x4][R3] ;  /* 0x0100000003027b82 */ /* 0x000e620000000a00 */
[----:B------:R-:W4:Y:S01]  /*6b20*/  LDCU.64 UR4, c[0x4][0x10] ;  /* 0x01000200ff0477ac */ /* 0x000f220008000a00 */
[----:B---3--:R-:W-:Y:S01]  /*6b30*/  MOV R5, UR9 ;  /* 0x0000000900057c02 */ /* 0x008fe20008000f00 */
[----:B--2---:R-:W-:Y:S01]  /*6b40*/  IMAD.U32 R4, RZ, RZ, UR8 ;  /* 0x00000008ff047e24 */ /* 0x004fe2000f8e00ff */
[----:B-----5:R-:W-:Y:S01]  /*6b50*/  MOV R7, UR7 ;  /* 0x0000000700077c02 */ /* 0x020fe20008000f00 */
[----:B------:R-:W-:Y:S01]  /*6b60*/  IMAD.U32 R6, RZ, RZ, UR6 ;  /* 0x00000006ff067e24 */ /* 0x000fe2000f8e00ff */
[----:B----4-:R-:W-:Y:S01]  /*6b70*/  MOV R11, UR5 ;  /* 0x00000005000b7c02 */ /* 0x010fe20008000f00 */
[----:B------:R-:W-:Y:S02]  /*6b80*/  IMAD.U32 R10, RZ, RZ, UR4 ;  /* 0x00000004ff0a7e24 */ /* 0x000fe4000f8e00ff */
[----:B------:R-:W-:Y:S07]  /*6b90*/  LEPC R20, `(.L_x_118) ;  /* 0x000000001014794e */ /* 0x000fee0000000000 */
[----:B-1----:R-:W-:Y:S05]  /*6ba0*/  CALL.ABS.NOINC R2 ;  /* 0x0000000002007343 */ /* 0x002fea0003c00000 */
.L_x_118:
[----:B------:R-:W-:Y:S05]  /*6bb0*/  WARPSYNC.ALL ;  /* 0x0000000000007948 */ /* 0x000fea0003800000 */
[----:B------:R-:W-:Y:S01]  /*6bc0*/  R2UR UR4, R25 ;  /* 0x00000000190472ca */ /* 0x000fe200000e0000 */
[--C-:B------:R-:W-:Y:S01]  /*6bd0*/  HADD2.F32 R3, -RZ, R28.reuse.H0_H0 ;  /* 0x2000001cff037230 */ /* 0x100fe20000004100 */
[----:B------:R-:W-:Y:S01]  /*6be0*/  MOV R66, 0x10 ;  /* 0x0000001000427802 */ /* 0x000fe20000000f00 */
[--C-:B------:R-:W-:Y:S01]  /*6bf0*/  HADD2.F32 R20, -RZ, R29.reuse.H0_H0 ;  /* 0x2000001dff147230 */ /* 0x100fe20000004100 */
[----:B------:R-:W-:Y:S01]  /*6c00*/  LOP3.LUT P6, RZ, R49, 0x40, RZ, 0xc0, !PT ;  /* 0x0000004031ff7812 */ /* 0x000fe200078cc0ff */
[----:B------:R-:W-:Y:S01]  /*6c10*/  HADD2.F32 R21, -RZ, R29.H1_H1 ;  /* 0x3000001dff157230 */ /* 0x000fe20000004100 */
[----:B------:R-:W-:Y:S01]  /*6c20*/  ISETP.NE.AND P0, PT, R61, RZ, PT ;  /* 0x000000ff3d00720c */ /* 0x000fe20003f05270 */
[----:B------:R-:W-:Y:S01]  /*6c30*/  BSSY.RECONVERGENT B0, `(.L_x_119) ;  /* 0x0000052000007945 */ /* 0x000fe20003800200 */
[----:B------:R-:W-:Y:S04]  /*6c40*/  SEL R66, R66, 0xfffffff0, !P6 ;  /* 0xfffffff042427807 */ /* 0x000fe80007000000 */
[----:B------:R-:W-:Y:S01]  /*6c50*/  IADD3 R63, PT, PT, R63, R66, RZ ;  /* 0x000000423f3f7210 */ /* 0x000fe20007ffe0ff */
[----:B--2---:R-:W1:Y:S02]  /*6c60*/  LDTM.x16 R4, tmem[UR4] ;  /* 0x00000004000479ee */ /* 0x004e640008240000 */
[C---:B-1--4-:R-:W-:Y:S01]  /*6c70*/  FMUL R0, R24.reuse, R4 ;  /* 0x0000000418007220 */ /* 0x052fe20000400000 */
[----:B------:R-:W-:Y:S02]  /*6c80*/  HADD2.F32 R4, -RZ, R28.H1_H1 ;  /* 0x3000001cff047230 */ /* 0x000fe40000004100 */
[C---:B------:R-:W-:Y:S01]  /*6c90*/  FMUL R2, R24.reuse, R5 ;  /* 0x0000000518027220 */ /* 0x040fe20000400000 */
[C---:B------:R-:W-:Y:S01]  /*6ca0*/  FMUL R7, R24.reuse, R7 ;  /* 0x0000000718077220 */ /* 0x040fe20000400000 */
[C---:B------:R-:W-:Y:S01]  /*6cb0*/  FFMA R0, R27.reuse, R3, R0 ;  /* 0x000000031b007223 */ /* 0x040fe20000000000 */
[C---:B------:R-:W-:Y:S01]  /*6cc0*/  FMUL R3, R24.reuse, R6 ;  /* 0x0000000618037220 */ /* 0x040fe20000400000 */
[C---:B------:R-:W-:Y:S01]  /*6cd0*/  FFMA R2, R27.reuse, R4, R2 ;  /* 0x000000041b027223 */ /* 0x040fe20000000002 */
[C---:B------:R-:W-:Y:S01]  /*6ce0*/  FMUL R4, R24.reuse, R8 ;  /* 0x0000000818047220 */ /* 0x040fe20000400000 */
[C---:B------:R-:W-:Y:S01]  /*6cf0*/  FMUL R8, R24.reuse, R12 ;  /* 0x0000000c18087220 */ /* 0x040fe20000400000 */
[----:B------:R-:W-:Y:S01]  /*6d00*/  FMUL R12, R24, R16 ;  /* 0x00000010180c7220 */ /* 0x000fe20000400000 */
[--C-:B------:R-:W-:Y:S01]  /*6d10*/  HADD2.F32 R16, -RZ, R30.reuse.H0_H0 ;  /* 0x2000001eff107230 */ /* 0x100fe20000004100 */
[----:B------:R-:W-:Y:S01]  /*6d20*/  F2FP.F16.F32.PACK_AB R32, R2, R0 ;  /* 0x000000000220723e */ /* 0x000fe200000000ff */
[----:B------:R-:W-:Y:S02]  /*6d30*/  HADD2.F32 R0, -RZ, R30.H1_H1 ;  /* 0x3000001eff007230 */ /* 0x000fe40000004100 */
[C---:B------:R-:W-:Y:S01]  /*6d40*/  FMUL R5, R24.reuse, R9 ;  /* 0x0000000918057220 */ /* 0x040fe20000400000 */
[C---:B------:R-:W-:Y:S01]  /*6d50*/  FFMA R3, R27.reuse, R20, R3 ;  /* 0x000000141b037223 */ /* 0x040fe20000000003 */
[C---:B------:R-:W-:Y:S01]  /*6d60*/  FFMA R7, R27.reuse, R21, R7 ;  /* 0x000000151b077223 */ /* 0x040fe20000000007 */
[--C-:B------:R-:W-:Y:S02]  /*6d70*/  HADD2.F32 R2, -RZ, R31.reuse.H0_H0 ;  /* 0x2000001fff027230 */ /* 0x100fe40000004100 */
[C---:B------:R-:W-:Y:S01]  /*6d80*/  FFMA R4, R27.reuse, R16, R4 ;  /* 0x000000101b047223 */ /* 0x040fe20000000004 */
[C---:B------:R-:W-:Y:S01]  /*6d90*/  FMUL R6, R24.reuse, R10 ;  /* 0x0000000a18067220 */ /* 0x040fe20000400000 */
[C---:B------:R-:W-:Y:S01]  /*6da0*/  FFMA R5, R27.reuse, R0, R5 ;  /* 0x000000001b057223 */ /* 0x040fe20000000005 */
[----:B------:R-:W-:Y:S02]  /*6db0*/  HADD2.F32 R16, -RZ, R31.H1_H1 ;  /* 0x3000001fff107230 */ /* 0x000fe40000004100 */
[C---:B------:R-:W-:Y:S01]  /*6dc0*/  FMUL R11, R24.reuse, R11 ;  /* 0x0000000b180b7220 */ /* 0x040fe20000400000 */
[--C-:B------:R-:W-:Y:S02]  /*6dd0*/  HADD2.F32 R0, -RZ, R36.reuse.H0_H0 ;  /* 0x20000024ff007230 */ /* 0x100fe40000004100 */
[----:B------:R-:W-:Y:S01]  /*6de0*/  FFMA R6, R27, R2, R6 ;  /* 0x000000021b067223 */ /* 0x000fe20000000006 */
[----:B------:R-:W-:Y:S01]  /*6df0*/  F2FP.F16.F32.PACK_AB R33, R7, R3 ;  /* 0x000000030721723e */ /* 0x000fe200000000ff */
[----:B------:R-:W-:Y:S02]  /*6e00*/  HADD2.F32 R2, -RZ, R36.H1_H1 ;  /* 0x30000024ff027230 */ /* 0x000fe40000004100 */
[C---:B------:R-:W-:Y:S01]  /*6e10*/  FFMA R11, R27.reuse, R16, R11 ;  /* 0x000000101b0b7223 */ /* 0x040fe2000000000b */
[C---:B------:R-:W-:Y:S01]  /*6e20*/  FMUL R9, R24.reuse, R13 ;  /* 0x0000000d18097220 */ /* 0x040fe20000400000 */
[--C-:B------:R-:W-:Y:S02]  /*6e30*/  HADD2.F32 R3, -RZ, R37.reuse.H0_H0 ;  /* 0x20000025ff037230 */ /* 0x100fe40000004100 */
[C---:B------:R-:W-:Y:S01]  /*6e40*/  FFMA R8, R27.reuse, R0, R8 ;  /* 0x000000001b087223 */ /* 0x040fe20000000008 */
[C---:B------:R-:W-:Y:S01]  /*6e50*/  FMUL R10, R24.reuse, R14 ;  /* 0x0000000e180a7220 */ /* 0x040fe20000400000 */
[----:B------:R-:W-:Y:S02]  /*6e60*/  HADD2.F32 R0, -RZ, R37.H1_H1 ;  /* 0x30000025ff007230 */ /* 0x000fe40000004100 */
[C---:B------:R-:W-:Y:S01]  /*6e70*/  FMUL R15, R24.reuse, R15 ;  /* 0x0000000f180f7220 */ /* 0x040fe20000400000 */
[C---:B------:R-:W-:Y:S01]  /*6e80*/  FFMA R9, R27.reuse, R2, R9 ;  /* 0x000000021b097223 */ /* 0x040fe20000000009 */
[----:B------:R-:W-:Y:S01]  /*6e90*/  FFMA R10, R27, R3, R10 ;  /* 0x000000031b0a7223 */ /* 0x000fe2000000000a */
[--C-:B------:R-:W-:Y:S01]  /*6ea0*/  HADD2.F32 R2, -RZ, R38.reuse.H0_H0 ;  /* 0x20000026ff027230 */ /* 0x100fe20000004100 */
[----:B------:R-:W-:Y:S01]  /*6eb0*/  F2FP.F16.F32.PACK_AB R34, R5, R4 ;  /* 0x000000040522723e */ /* 0x000fe200000000ff */
[----:B------:R-:W-:Y:S02]  /*6ec0*/  HADD2.F32 R3, -RZ, R38.H1_H1 ;  /* 0x30000026ff037230 */ /* 0x000fe40000004100 */
[----:B------:R-:W-:Y:S01]  /*6ed0*/  FFMA R15, R27, R0, R15 ;  /* 0x000000001b0f7223 */ /* 0x000fe2000000000f */
[C---:B------:R-:W-:Y:S01]  /*6ee0*/  FMUL R13, R24.reuse, R17 ;  /* 0x00000011180d7220 */ /* 0x040fe20000400000 */
[--C-:B------:R-:W-:Y:S02]  /*6ef0*/  HADD2.F32 R4, -RZ, R39.reuse.H0_H0 ;  /* 0x20000027ff047230 */ /* 0x100fe40000004100 */
[C---:B------:R-:W-:Y:S01]  /*6f00*/  FMUL R14, R24.reuse, R18 ;  /* 0x00000012180e7220 */ /* 0x040fe20000400000 */
[----:B------:R-:W-:Y:S02]  /*6f10*/  HADD2.F32 R0, -RZ, R39.H1_H1 ;  /* 0x30000027ff007230 */ /* 0x000fe40000004100 */
[----:B------:R-:W-:Y:S01]  /*6f20*/  FMUL R19, R24, R19 ;  /* 0x0000001318137220 */ /* 0x000fe20000400000 */
[----:B------:R-:W-:Y:S01]  /*6f30*/  F2FP.F16.F32.PACK_AB R35, R11, R6 ;  /* 0x000000060b23723e */ /* 0x000fe200000000ff */
[C---:B------:R-:W-:Y:S01]  /*6f40*/  FFMA R12, R27.reuse, R2, R12 ;  /* 0x000000021b0c7223 */ /* 0x040fe2000000000c */
[C---:B------:R-:W-:Y:S01]  /*6f50*/  FFMA R13, R27.reuse, R3, R13 ;  /* 0x000000031b0d7223 */ /* 0x040fe2000000000d */
[C---:B------:R-:W-:Y:S01]  /*6f60*/  FFMA R14, R27.reuse, R4, R14 ;  /* 0x000000041b0e7223 */ /* 0x040fe2000000000e */
[----:B------:R-:W-:Y:S01]  /*6f70*/  FFMA R19, R27, R0, R19 ;  /* 0x000000001b137223 */ /* 0x000fe20000000013 */
[----:B------:R1:W-:Y:S01]  /*6f80*/  STS.128 [R57+UR43+0x200], R32 ;  /* 0x0002002039007988 */ /* 0x0003e20008000c2b */
[----:B------:R-:W-:Y:S02]  /*6f90*/  F2FP.F16.F32.PACK_AB R8, R9, R8 ;  /* 0x000000080908723e */ /* 0x000fe400000000ff */
[----:B------:R-:W-:Y:S02]  /*6fa0*/  F2FP.F16.F32.PACK_AB R9, R15, R10 ;  /* 0x0000000a0f09723e */ /* 0x000fe400000000ff */
[----:B------:R-:W-:Y:S02]  /*6fb0*/  F2FP.F16.F32.PACK_AB R10, R13, R12 ;  /* 0x0000000c0d0a723e */ /* 0x000fe400000000ff */
[----:B------:R-:W-:Y:S05]  /*6fc0*/  F2FP.F16.F32.PACK_AB R11, R19, R14 ;  /* 0x0000000e130b723e */ /* 0x000fea00000000ff */
[----:B------:R1:W-:Y:S01]  /*6fd0*/  STS.128 [R63+0x200], R8 ;  /* 0x000200083f007388 */ /* 0x0003e20000000c00 */
[----:B------:R-:W-:Y:S01]  /*6fe0*/  @!PT LDS RZ, [RZ] ;  /* 0x00000000fffff984 */ /* 0x000fe20000000800 */
[----:B------:R-:W-:Y:S01]  /*6ff0*/  @!PT LDS RZ, [RZ] ;  /* 0x00000000fffff984 */ /* 0x000fe20000000800 */
[----:B------:R-:W-:Y:S01]  /*7000*/  @!PT LDS RZ, [RZ] ;  /* 0x00000000fffff984 */ /* 0x000fe20000000800 */
[----:B------:R-:W-:Y:S01]  /*7010*/  @!PT LDS RZ, [RZ] ;  /* 0x00000000fffff984 */ /* 0x000fe20000000800 */
[----:B------:R2:W-:Y:S07]  /*7020*/  MEMBAR.ALL.CTA ;  /* 0x0000000000007992 */ /* 0x0005ee0000008000 */
[----:B--2---:R-:W2:Y:S02]  /*7030*/  FENCE.VIEW.ASYNC.S ;  /* 0x00000000000073c6 */ /* 0x004ea40000000000 */
[----:B--2---:R-:W-:Y:S06]  /*7040*/  BAR.SYNC.DEFER_BLOCKING 0x1, 0x80 ;  /* 0x0042000000007b1d */ /* 0x004fec0000010000 */
[----:B------:R-:W-:Y:S05]  /*7050*/  @P0 BRA `(.L_x_120) ;  /* 0x00000000003c0947 */ /* 0x000fea0003800000 */
[----:B------:R-:W2:Y:S01]  /*7060*/  LDCU.64 UR6, c[0x0][0x348] ;  /* 0x00006900ff0677ac */ /* 0x000ea20008000a00 */
[----:B------:R-:W-:Y:S01]  /*7070*/  UIADD3 UR4, UPT, UPT, UR43, 0x200, URZ ;  /* 0x000002002b047890 */ /* 0x000fe2000fffe0ff */
[----:B------:R-:W-:Y:S01]  /*7080*/  UMOV UR51, UR36 ;  /* 0x0000002400337c82 */ /* 0x000fe20008000000 */
[----:B------:R-:W-:Y:S02]  /*7090*/  UIADD3 UR9, UPT, UPT, UR49, 0x40, URZ ;  /* 0x0000004031097890 */ /* 0x000fe4000fffe0ff */
[----:B------:R-:W-:Y:S02]  /*70a0*/  UIADD3 UR8, UPT, UPT, UR43, 0xa00, URZ ;  /* 0x00000a002b087890 */ /* 0x000fe4000fffe0ff */
[----:B------:R-:W-:Y:S01]  /*70b0*/  MOV R53, UR4 ;  /* 0x0000000400357c02 */ /* 0x000fe20008000f00 */
[----:B------:R-:W-:Y:S01]  /*70c0*/  UMOV UR10, UR50 ;  /* 0x00000032000a7c82 */ /* 0x000fe20008000000 */
[----:B------:R-:W-:Y:S02]  /*70d0*/  UMOV UR11, UR36 ;  /* 0x00000024000b7c82 */ /* 0x000fe40008000000 */
[----:B------:R-:W-:Y:S01]  /*70e0*/  R2UR UR48, R53 ;  /* 0x00000000353072ca */ /* 0x000fe200000e0000 */
[----:B--2---:R-:W-:Y:S04]  /*70f0*/  UIADD3 UR4, UP0, UPT, UR6, 0x680, URZ ;  /* 0x0000068006047890 */ /* 0x004fe8000ff1e0ff */
[----:B------:R-:W-:Y:S09]  /*7100*/  UIADD3.X UR5, UPT, UPT, URZ, UR7, URZ, UP0, !UPT ;  /* 0x00000007ff057290 */ /* 0x000ff200087fe4ff */
[----:B------:R2:W-:Y:S01]  /*7110*/  UTMASTG.3D [UR48], [UR4] ;  /* 0x00000030040073b5 */ /* 0x0005e20008010000 */
[----:B------:R2:W-:Y:S01]  /*7120*/  UTMASTG.3D [UR8], [UR4] ;  /* 0x00000008040073b5 */ /* 0x0005e20008010000 */
[----:B------:R0:W-:Y:S01]  /*7130*/  UTMACMDFLUSH ;  /* 0x00000000000079b7 */ /* 0x0001e20000000000 */
[----:B--2---:R-:W-:Y:S04]  /*7140*/  DEPBAR.LE SB0, 0x1 ;  /* 0x000080400000791a */ /* 0x004fe80000000000 */
.L_x_120:
[----:B------:R-:W-:Y:S05]  /*7150*/  BSYNC.RECONVERGENT B0 ;  /* 0x0000000000007941 */ /* 0x000fea0003800200 */
.L_x_119:
[----:B------:R-:W-:Y:S01]  /*7160*/  BAR.SYNC.DEFER_BLOCKING 0x1, 0x80 ;  /* 0x0042000000007b1d */ /* 0x000fe20000010000 */
[----:B------:R-:W-:Y:S01]  /*7170*/  ISETP.NE.AND P1, PT, R62, RZ, PT ;  /* 0x000000ff3e00720c */ /* 0x000fe20003f25270 */
[----:B------:R-:W-:Y:S01]  /*7180*/  UISETP.NE.AND UP0, UPT, UR52, URZ, UPT ;  /* 0x000000ff3400728c */ /* 0x000fe2000bf05270 */
[----:B------:R-:W-:Y:S11]  /*7190*/  LEA R2, R26, UR43, 0x3 ;  /* 0x0000002b1a027c11 */ /* 0x000ff6000f8e18ff */
[----:B------:R-:W-:Y:S01]  /*71a0*/  @P1 SHF.L.U32 R3, R60, 0x1f, RZ ;  /* 0x0000001f3c031819 */ /* 0x000fe200000006ff */
[----:B------:R-:W-:Y:S06]  /*71b0*/  BRA.U !UP0, `(.L_x_121) ;  /* 0x0000000108247547 */ /* 0x000fec000b800000 */
[----:B------:R-:W-:Y:S01]  /*71c0*/  IMAD.U32 R4, RZ, RZ, UR46 ;  /* 0x0000002eff047e24 */ /* 0x000fe2000f8e00ff */
[----:B------:R-:W-:Y:S01]  /*71d0*/  MOV R0, UR47 ;  /* 0x0000002f00007c02 */ /* 0x000fe20008000f00 */
[----:B------:R-:W-:Y:S03]  /*71e0*/  UIADD3 UR4, UPT, UPT, UR46, 0x1, URZ ;  /* 0x000000012e047890 */ /* 0x000fe6000fffe0ff */
[----:B------:R-:W-:Y:S01]  /*71f0*/  @P1 LEA R4, R4, UR43, 0x3 ;  /* 0x0000002b04041c11 */ /* 0x000fe2000f8e18ff */
[----:B------:R-:W-:Y:S04]  /*7200*/  UISETP.NE.AND UP0, UPT, UR4, 0x4, UPT ;  /* 0x000000040400788c */ /* 0x000fe8000bf05270 */
[----:B------:R-:W-:Y:S01]  /*7210*/  @P1 VIADD R4, R4, 0x90 ;  /* 0x0000009004041836 */ /* 0x000fe20000000000 */
[----:B------:R-:W-:Y:S04]  /*7220*/  USEL UR46, UR4, URZ, UP0 ;  /* 0x000000ff042e7287 */ /* 0x000fe80008000000 */
[----:B------:R-:W-:Y:S04]  /*7230*/  @P1 PRMT R0, R0, 0x654, R4 ;  /* 0x0000065400001816 */ /* 0x000fe80000000004 */
[----:B------:R2:W-:Y:S04]  /*7240*/  @P1 SYNCS.ARRIVE.TRANS64.RED.A1T0 RZ, [R0+URZ], RZ ;  /* 0x000000ff00ff19a7 */ /* 0x0005e800081004ff */
.L_x_121:
[----:B------:R-:W3:Y:S01]  /*7250*/  @P1 SYNCS.PHASECHK.TRANS64.TRYWAIT P0, [R2+URZ+0x70], R3 ;  /* 0x00007003020015a7 */ /* 0x000ee200080011ff */
[----:B------:R-:W-:Y:S01]  /*7260*/  BSSY B1, `(.L_x_122) ;  /* 0x0000012000017945 */ /* 0x000fe20003800000 */
[----:B---3--:R-:W-:Y:S03]  /*7270*/  @P1 SEL R64, RZ, 0x1, !P0 ;  /* 0x00000001ff401807 */ /* 0x008fe60004000000 */
[----:B------:R-:W-:Y:S05]  /*7280*/  @!P1 BRA `(.L_x_123) ;  /* 0x00000000003c9947 */ /* 0x000fea0003800000 */
[----:B------:R-:W-:Y:S01]  /*7290*/  ISETP.NE.AND P1, PT, R65, RZ, PT ;  /* 0x000000ff4100720c */ /* 0x000fe20003f25270 */
[----:B------:R-:W-:Y:S01]  /*72a0*/  BSSY B0, `(.L_x_124) ;  /* 0x0000009000007945 */ /* 0x000fe20003800000 */
[----:B------:R-:W-:Y:S11]  /*72b0*/  ISETP.NE.AND P0, PT, R64, RZ, PT ;  /* 0x000000ff4000720c */ /* 0x000ff60003f05270 */
[----:B------:R-:W-:Y:S05]  /*72c0*/  @P1 IMAD R4, R26, 0x1000, R57 ;  /* 0x000010001a041824 */ /* 0x000fea00078e0239 */
[----:B------:R-:W-:Y:S05]  /*72d0*/  @P1 IADD3 R3, PT, PT, R4, UR43, RZ ;  /* 0x0000002b04031c10 */ /* 0x000fea000fffe0ff */
[----:B------:R-:W-:Y:S01]  /*72e0*/  @P1 IMAD.IADD R3, R66, 0x1, R3 ;  /* 0x0000000142031824 */ /* 0x000fe200078e0203 */
[----:B------:R-:W-:Y:S06]  /*72f0*/  @P0 BRA `(.L_x_125) ;  /* 0x00000000000c0947 */ /* 0x000fec0003800000 */
[----:B--2---:R-:W-:Y:S04]  /*7300*/  SHF.L.U32 R0, R60, 0x1f, RZ ;  /* 0x0000001f3c007819 */ /* 0x004fe800000006ff */
[----:B------:R-:W2:Y:S02]  /*7310*/  SYNCS.PHASECHK.TRANS64.TRYWAIT P0, [R2+URZ+0x70], R0 ;  /* 0x00007000020075a7 */ /* 0x000ea400080011ff */
[----:B--2---:R-:W-:Y:S05]  /*7320*/  @!P0 BRA `(.L_x_126) ;  /* 0x00000028006c8947 */ /* 0x004fea0003800000 */
.L_x_125:
[----:B------:R-:W-:Y:S05]  /*7330*/  BSYNC B0 ;  /* 0x0000000000007941 */ /* 0x000fea0003800000 */
.L_x_124:
[----:B------:R-:W-:Y:S02]  /*7340*/  ISETP.NE.AND P0, PT, R65, RZ, PT ;  /* 0x000000ff4100720c */ /* 0x000fe40003f05270 */
[----:B------:R-:W-:Y:S11]  /*7350*/  IADD3 R26, PT, PT, R26, 0x1, RZ ;  /* 0x000000011a1a7810 */ /* 0x000ff60007ffe0ff */
[----:B------:R3:W4:Y:S04]  /*7360*/  @P0 LDS.128 R28, [R4+UR43+0x200] ;  /* 0x0002002b041c0984 */ /* 0x0007280008000c00 */
[----:B------:R3:W1:Y:S02]  /*7370*/  @P0 LDS.128 R36, [R3+0x200] ;  /* 0x0002000003240984 */ /* 0x0006640000000c00 */
.L_x_123:
[----:B------:R-:W-:Y:S05]  /*7380*/  BSYNC B1 ;  /* 0x0000000000017941 */ /* 0x000fea0003800000 */
.L_x_122:
[----:B--2---:R-:W-:Y:S05]  /*7390*/  VIADD R0, R25, 0x10 ;  /* 0x0000001019007836 */ /* 0x004fea0000000000 */
[----:B------:R-:W-:Y:S04]  /*73a0*/  SHF.R.U32.HI R0, RZ, 0x15, R0 ;  /* 0x00000015ff007819 */ /* 0x000fe80000011600 */
[----:B------:R-:W-:Y:S11]  /*73b0*/  LOP3.LUT P0, RZ, R0, 0x3, R51, 0x48, !PT ;  /* 0x0000000300ff7812 */ /* 0x000ff60007804833 */
[----:B------:R-:W-:Y:S02]  /*73c0*/  @!UPT UIADD3 URZ, UPT, UPT, URZ, URZ, URZ ;  /* 0x000000fffffff290 */ /* 0x000fe4000fffe0ff */
[----:B------:R-:W-:Y:S05]  /*73d0*/  @!P0 BRA `(.L_x_127) ;  /* 0x0000000000408947 */ /* 0x000fea0003800000 */
[----:B------:R-:W2:Y:S01]  /*73e0*/  LDCU.64 UR8, c[0x4][0x70] ;  /* 0x01000e00ff0877ac */ /* 0x000ea20008000a00 */
[----:B---3--:R-:W-:Y:S01]  /*73f0*/  MOV R3, 0x0 ;  /* 0x0000000000037802 */ /* 0x008fe20000000f00 */
[----:B------:R-:W-:Y:S02]  /*7400*/  HFMA2 R12, -RZ, RZ, 0, 5.9604644775390625e-08 ;  /* 0x00000001ff0c7431 */ /* 0x000fe400000001ff */
[----:B-1----:R-:W-:Y:S02]  /*7410*/  IMAD.MOV.U32 R8, RZ, RZ, 0x192 ;  /* 0x00000192ff087424 */ /* 0x002fe400078e00ff */
[----:B------:R-:W-:Y:S01]  /*7420*/  IMAD.MOV.U32 R13, RZ, RZ, RZ ;  /* 0x000000ffff0d7224 */ /* 0x000fe200078e00ff */
[----:B------:R-:W1:Y:S01]  /*7430*/  LDCU.64 UR6, c[0x4][0x78] ;  /* 0x01000f00ff0677ac */ /* 0x000e620008000a00 */
[----:B------:R-:W3:Y:S01]  /*7440*/  LDC.64 R2, c[0x4][R3] ;  /* 0x0100000003027b82 */ /* 0x000ee20000000a00 */
[----:B------:R-:W5:Y:S01]  /*7450*/  LDCU.64 UR4, c[0x4][0x10] ;  /* 0x01000200ff0477ac */ /* 0x000f620008000a00 */
[----:B--2---:R-:W-:Y:S01]  /*7460*/  MOV R5, UR9 ;  /* 0x0000000900057c02 */ /* 0x004fe20008000f00 */
[----:B------:R-:W-:Y:S01]  /*7470*/  IMAD.U32 R4, RZ, RZ, UR8 ;  /* 0x00000008ff047e24 */ /* 0x000fe2000f8e00ff */
[----:B-1----:R-:W-:Y:S01]  /*7480*/  MOV R7, UR7 ;  /* 0x0000000700077c02 */ /* 0x002fe20008000f00 */
[----:B------:R-:W-:Y:S01]  /*7490*/  IMAD.U32 R6, RZ, RZ, UR6 ;  /* 0x00000006ff067e24 */ /* 0x000fe2000f8e00ff */
[----:B-----5:R-:W-:Y:S01]  /*74a0*/  MOV R11, UR5 ;  /* 0x00000005000b7c02 */ /* 0x020fe20008000f00 */
[----:B------:R-:W-:Y:S02]  /*74b0*/  IMAD.U32 R10, RZ, RZ, UR4 ;  /* 0x00000004ff0a7e24 */ /* 0x000fe4000f8e00ff */
[----:B------:R-:W-:Y:S07]  /*74c0*/  LEPC R20, `(.L_x_127) ;  /* 0x000000001014794e */ /* 0x000fee0000000000 */
[----:B---34-:R-:W-:Y:S05]  /*74d0*/  CALL.ABS.NOINC R2 ;  /* 0x0000000002007343 */ /* 0x018fea0003c00000 */
.L_x_127:
[----:B------:R-:W-:Y:S01]  /*74e0*/  ISETP.NE.AND P6, PT, R62, RZ, PT ;  /* 0x000000ff3e00720c */ /* 0x000fe20003fc5270 */
[----:B------:R-:W-:Y:S05]  /*74f0*/  WARPSYNC.ALL ;  /* 0x0000000000007948 */ /* 0x000fea0003800000 */
[----:B------:R-:W-:Y:S01]  /*7500*/  R2UR UR4, R25 ;  /* 0x00000000190472ca */ /* 0x000fe200000e0000 */
[----:B---34-:R-:W-:Y:S01]  /*7510*/  HADD2.F32 R3, -RZ, R28.H0_H0 ;  /* 0x2000001cff037230 */ /* 0x018fe20000004100 */
[----:B------:R-:W-:Y:S01]  /*7520*/  ISETP.NE.AND P0, PT, R61, RZ, PT ;  /* 0x000000ff3d00720c */ /* 0x000fe20003f05270 */
[----:B------:R-:W-:Y:S01]  /*7530*/  HADD2.F32 R20, -RZ, R30.H0_H0 ;  /* 0x2000001eff147230 */ /* 0x000fe20000004100 */
[----:B------:R-:W-:Y:S09]  /*7540*/  BSSY.RECONVERGENT B0, `(.L_x_128) ;  /* 0x0000058000007945 */ /* 0x000ff20003800200 */
[----:B-1----:R-:W1:Y:S02]  /*7550*/  LDTM.x16 R4, tmem[UR4+0x10] ;  /* 0x00001004000479ee */ /* 0x002e640008240000 */
[C---:B-1----:R-:W-:Y:S01]  /*7560*/  FMUL R0, R24.reuse, R4 ;  /* 0x0000000418007220 */ /* 0x042fe20000400000 */
[----:B------:R-:W-:Y:S02]  /*7570*/  HADD2.F32 R4, -RZ, R28.H1_H1 ;  /* 0x3000001cff047230 */ /* 0x000fe40000004100 */
[C---:B------:R-:W-:Y:S01]  /*7580*/  FMUL R2, R24.reuse, R5 ;  /* 0x0000000518027220 */ /* 0x040fe20000400000 */
[--C-:B------:R-:W-:Y:S02]  /*7590*/  HADD2.F32 R5, -RZ, R29.reuse.H0_H0 ;  /* 0x2000001dff057230 */ /* 0x100fe40000004100 */
[C---:B------:R-:W-:Y:S01]  /*75a0*/  FFMA R0, R27.reuse, R3, R0 ;  /* 0x000000031b007223 */ /* 0x040fe20000000000 */
[C---:B------:R-:W-:Y:S01]  /*75b0*/  FMUL R3, R24.reuse, R6 ;  /* 0x0000000618037220 */ /* 0x040fe20000400000 */
[----:B------:R-:W-:Y:S02]  /*75c0*/  HADD2.F32 R6, -RZ, R29.H1_H1 ;  /* 0x3000001dff067230 */ /* 0x000fe40000004100 */
[C---:B------:R-:W-:Y:S01]  /*75d0*/  FFMA R2, R27.reuse, R4, R2 ;  /* 0x000000041b027223 */ /* 0x040fe20000000002 */
[C---:B------:R-:W-:Y:S01]  /*75e0*/  FMUL R7, R24.reuse, R7 ;  /* 0x0000000718077220 */ /* 0x040fe20000400000 */
[C---:B------:R-:W-:Y:S01]  /*75f0*/  FFMA R3, R27.reuse, R5, R3 ;  /* 0x000000051b037223 */ /* 0x040fe20000000003 */
[C---:B------:R-:W-:Y:S01]  /*7600*/  FMUL R4, R24.reuse, R8 ;  /* 0x0000000818047220 */ /* 0x040fe20000400000 */
[----:B------:R-:W-:Y:S01]  /*7610*/  FMUL R5, R24, R9 ;  /* 0x0000000918057220 */ /* 0x000fe20000400000 */
[----:B------:R-:W-:Y:S01]  /*7620*/  F2FP.F16.F32.PACK_AB R32, R2, R0 ;  /* 0x000000000220723e */ /* 0x000fe200000000ff */
[C---:B------:R-:W-:Y:S01]  /*7630*/  FFMA R7, R27.reuse, R6, R7 ;  /* 0x000000061b077223 */ /* 0x040fe20000000007 */
[----:B------:R-:W-:Y:S02]  /*7640*/  HADD2.F32 R0, -RZ, R30.H1_H1 ;  /* 0x3000001eff007230 */ /* 0x000fe40000004100 */
[----:B------:R-:W-:Y:S01]  /*7650*/  FFMA R4, R27, R20, R4 ;  /* 0x000000141b047223 */ /* 0x000fe20000000004 */
[--C-:B------:R-:W-:Y:S02]  /*7660*/  HADD2.F32 R2, -RZ, R31.reuse.H0_H0 ;  /* 0x2000001fff027230 */ /* 0x100fe40000004100 */
[C---:B------:R-:W-:Y:S01]  /*7670*/  FMUL R6, R24.reuse, R10 ;  /* 0x0000000a18067220 */ /* 0x040fe20000400000 */
[----:B------:R-:W-:Y:S01]  /*7680*/  F2FP.F16.F32.PACK_AB R33, R7, R3 ;  /* 0x000000030721723e */ /* 0x000fe200000000ff */
[----:B------:R-:W-:Y:S02]  /*7690*/  HADD2.F32 R3, -RZ, R31.H1_H1 ;  /* 0x3000001fff037230 */ /* 0x000fe40000004100 */
[C---:B------:R-:W-:Y:S01]  /*76a0*/  FFMA R5, R27.reuse, R0, R5 ;  /* 0x000000001b057223 */ /* 0x040fe20000000005 */
[C---:B------:R-:W-:Y:S01]  /*76b0*/  FMUL R11, R24.reuse, R11 ;  /* 0x0000000b180b7220 */ /* 0x040fe20000400000 */
[--C-:B------:R-:W-:Y:S02]  /*76c0*/  HADD2.F32 R7, -RZ, R36.reuse.H0_H0 ;  /* 0x20000024ff077230 */ /* 0x100fe40000004100 */
[C---:B------:R-:W-:Y:S01]  /*76d0*/  FMUL R8, R24.reuse, R12 ;  /* 0x0000000c18087220 */ /* 0x040fe20000400000 */
[----:B------:R-:W-:Y:S02]  /*76e0*/  HADD2.F32 R0, -RZ, R36.H1_H1 ;  /* 0x30000024ff007230 */ /* 0x000fe40000004100 */
[C---:B------:R-:W-:Y:S01]  /*76f0*/  FMUL R9, R24.reuse, R13 ;  /* 0x0000000d18097220 */ /* 0x040fe20000400000 */
[C---:B------:R-:W-:Y:S01]  /*7700*/  FFMA R6, R27.reuse, R2, R6 ;  /* 0x000000021b067223 */ /* 0x040fe20000000006 */
[C---:B------:R-:W-:Y:S01]  /*7710*/  FFMA R11, R27.reuse, R3, R11 ;  /* 0x000000031b0b7223 */ /* 0x040fe2000000000b */
[C---:B------:R-:W-:Y:S01]  /*7720*/  FFMA R8, R27.reuse, R7, R8 ;  /* 0x000000071b087223 */ /* 0x040fe20000000008 */
[C---:B------:R-:W-:Y:S01]  /*7730*/  FFMA R9, R27.reuse, R0, R9 ;  /* 0x000000001b097223 */ /* 0x040fe20000000009 */
[--C-:B------:R-:W-:Y:S02]  /*7740*/  HADD2.F32 R2, -RZ, R37.reuse.H0_H0 ;  /* 0x20000025ff027230 */ /* 0x100fe40000004100 */
[C---:B------:R-:W-:Y:S01]  /*7750*/  FMUL R10, R24.reuse, R14 ;  /* 0x0000000e180a7220 */ /* 0x040fe20000400000 */
[----:B------:R-:W-:Y:S02]  /*7760*/  HADD2.F32 R0, -RZ, R37.H1_H1 ;  /* 0x30000025ff007230 */ /* 0x000fe40000004100 */
[C---:B------:R-:W-:Y:S01]  /*7770*/  FMUL R15, R24.reuse, R15 ;  /* 0x0000000f180f7220 */ /* 0x040fe20000400000 */
[C---:B------:R-:W-:Y:S01]  /*7780*/  FMUL R12, R24.reuse, R16 ;  /* 0x00000010180c7220 */ /* 0x040fe20000400000 */
[C---:B------:R-:W-:Y:S01]  /*7790*/  FFMA R10, R27.reuse, R2, R10 ;  /* 0x000000021b0a7223 */ /* 0x040fe2000000000a */
[--C-:B------:R-:W-:Y:S02]  /*77a0*/  HADD2.F32 R2, -RZ, R38.reuse.H0_H0 ;  /* 0x20000026ff027230 */ /* 0x100fe40000004100 */
[----:B------:R-:W-:Y:S01]  /*77b0*/  FFMA R15, R27, R0, R15 ;  /* 0x000000001b0f7223 */ /* 0x000fe2000000000f */
[----:B------:R-:W-:Y:S01]  /*77c0*/  HADD2.F32 R0, -RZ, R38.H1_H1 ;  /* 0x30000026ff007230 */ /* 0x000fe20000004100 */
[----:B------:R-:W-:Y:S01]  /*77d0*/  F2FP.F16.F32.PACK_AB R34, R5, R4 ;  /* 0x000000040522723e */ /* 0x000fe200000000ff */
        /* <DEDUP_REMOVED lines=14> */
[----:B------:R-:W-:Y:S02]  /*78c0*/  F2FP.F16.F32.PACK_AB R11, R19, R14 ;  /* 0x0000000e130b723e */ /* 0x000fe400000000ff */
[----:B------:R-:W-:Y:S02]  /*78d0*/  MOV R2, UR46 ;  /* 0x0000002e00027c02 */ /* 0x000fe40008000f00 */
[----:B------:R-:W-:Y:S01]  /*78e0*/  MOV R0, UR47 ;  /* 0x0000002f00007c02 */ /* 0x000fe20008000f00 */
[----:B------:R1:W-:Y:S01]  /*78f0*/  STS.128 [R63+0x1200], R8 ;  /* 0x001200083f007388 */ /* 0x0003e20000000c00 */
[----:B------:R-:W-:Y:S02]  /*7900*/  @P6 LEA R2, R2, UR43, 0x3 ;  /* 0x0000002b02026c11 */ /* 0x000fe4000f8e18ff */
[----:B------:R-:W-:Y:S02]  /*7910*/  @P6 SHF.L.U32 R3, R60, 0x1f, RZ ;  /* 0x0000001f3c036819 */ /* 0x000fe400000006ff */
[----:B------:R-:W-:Y:S01]  /*7920*/  @P6 IADD3 R2, PT, PT, R2, 0x90, RZ ;  /* 0x0000009002026810 */ /* 0x000fe20007ffe0ff */
[----:B------:R-:W-:Y:S01]  /*7930*/  @!PT LDS RZ, [RZ] ;  /* 0x00000000fffff984 */ /* 0x000fe20000000800 */
[----:B------:R-:W-:Y:S01]  /*7940*/  @!PT LDS RZ, [RZ] ;  /* 0x00000000fffff984 */ /* 0x000fe20000000800 */
[----:B------:R-:W-:Y:S01]  /*7950*/  @!PT LDS RZ, [RZ] ;  /* 0x00000000fffff984 */ /* 0x000fe20000000800 */
[----:B------:R-:W-:Y:S01]  /*7960*/  @!PT LDS RZ, [RZ] ;  /* 0x00000000fffff984 */ /* 0x000fe20000000800 */
[----:B------:R2:W-:Y:S06]  /*7970*/  MEMBAR.ALL.CTA ;  /* 0x0000000000007992 */ /* 0x0005ec0000008000 */
[----:B--2---:R-:W2:Y:S01]  /*7980*/  FENCE.VIEW.ASYNC.S ;  /* 0x00000000000073c6 */ /* 0x004ea20000000000 */
[----:B------:R-:W-:Y:S02]  /*7990*/  @P6 PRMT R0, R0, 0x654, R2 ;  /* 0x0000065400006816 */ /* 0x000fe40000000002 */
[----:B------:R-:W-:Y:S01]  /*79a0*/  LEA R2, R26, UR43, 0x3 ;  /* 0x0000002b1a027c11 */ /* 0x000fe2000f8e18ff */
[----:B--2---:R-:W-:Y:S06]  /*79b0*/  BAR.SYNC.DEFER_BLOCKING 0x1, 0x80 ;  /* 0x0042000000007b1d */ /* 0x004fec0000010000 */
[----:B------:R-:W-:Y:S05]  /*79c0*/  @P0 BRA `(.L_x_129) ;  /* 0x00000000003c0947 */ /* 0x000fea0003800000 */
[----:B------:R-:W2:Y:S01]  /*79d0*/  LDCU.64 UR6, c[0x0][0x348] ;  /* 0x00006900ff0677ac */ /* 0x000ea20008000a00 */
[----:B------:R-:W-:Y:S02]  /*79e0*/  UIADD3 UR13, UPT, UPT, UR49, 0x10, URZ ;  /* 0x00000010310d7890 */ /* 0x000fe4000fffe0ff */
[----:B------:R-:W-:Y:S01]  /*79f0*/  UIADD3 UR12, UPT, UPT, UR43, 0x1200, URZ ;  /* 0x000012002b0c7890 */ /* 0x000fe2000fffe0ff */
[----:B------:R-:W-:Y:S01]  /*7a00*/  UMOV UR14, UR50 ;  /* 0x00000032000e7c82 */ /* 0x000fe20008000000 */
[----:B------:R-:W-:Y:S01]  /*7a10*/  UMOV UR15, UR36 ;  /* 0x00000024000f7c82 */ /* 0x000fe20008000000 */
[----:B------:R-:W-:Y:S02]  /*7a20*/  UIADD3 UR9, UPT, UPT, UR49, 0x50, URZ ;  /* 0x0000005031097890 */ /* 0x000fe4000fffe0ff */
[----:B------:R-:W-:Y:S01]  /*7a30*/  UIADD3 UR8, UPT, UPT, UR43, 0x1a00, URZ ;  /* 0x00001a002b087890 */ /* 0x000fe2000fffe0ff */
[----:B------:R-:W-:Y:S01]  /*7a40*/  UMOV UR10, UR50 ;  /* 0x00000032000a7c82 */ /* 0x000fe20008000000 */
[----:B------:R-:W-:Y:S01]  /*7a50*/  UMOV UR11, UR36 ;  /* 0x00000024000b7c82 */ /* 0x000fe20008000000 */
[----:B--2---:R-:W-:Y:S04]  /*7a60*/  UIADD3 UR4, UP0, UPT, UR6, 0x680, URZ ;  /* 0x0000068006047890 */ /* 0x004fe8000ff1e0ff */
[----:B------:R-:W-:Y:S09]  /*7a70*/  UIADD3.X UR5, UPT, UPT, URZ, UR7, URZ, UP0, !UPT ;  /* 0x00000007ff057290 */ /* 0x000ff200087fe4ff */
[----:B------:R2:W-:Y:S01]  /*7a80*/  UTMASTG.3D [UR12], [UR4] ;  /* 0x0000000c040073b5 */ /* 0x0005e20008010000 */
[----:B------:R2:W-:Y:S01]  /*7a90*/  UTMASTG.3D [UR8], [UR4] ;  /* 0x00000008040073b5 */ /* 0x0005e20008010000 */
[----:B------:R0:W-:Y:S01]  /*7aa0*/  UTMACMDFLUSH ;  /* 0x00000000000079b7 */ /* 0x0001e20000000000 */
[----:B--2---:R-:W-:Y:S04]  /*7ab0*/  DEPBAR.LE SB0, 0x1 ;  /* 0x000080400000791a */ /* 0x004fe80000000000 */
.L_x_129:
[----:B------:R-:W-:Y:S05]  /*7ac0*/  BSYNC.RECONVERGENT B0 ;  /* 0x0000000000007941 */ /* 0x000fea0003800200 */
.L_x_128:
[----:B------:R-:W-:Y:S01]  /*7ad0*/  BAR.SYNC.DEFER_BLOCKING 0x1, 0x80 ;  /* 0x0042000000007b1d */ /* 0x000fe20000010000 */
[----:B------:R-:W-:Y:S04]  /*7ae0*/  UIADD3 UR4, UPT, UPT, UR46, 0x1, URZ ;  /* 0x000000012e047890 */ /* 0x000fe8000fffe0ff */
[----:B------:R-:W-:Y:S04]  /*7af0*/  UISETP.NE.AND UP0, UPT, UR4, 0x4, UPT ;  /* 0x000000040400788c */ /* 0x000fe8000bf05270 */
[----:B------:R-:W-:Y:S01]  /*7b00*/  USEL UR44, UR4, URZ, UP0 ;  /* 0x000000ff042c7287 */ /* 0x000fe20008000000 */
[----:B------:R2:W-:Y:S01]  /*7b10*/  @P6 SYNCS.ARRIVE.TRANS64.RED.A1T0 RZ, [R0+URZ], RZ ;  /* 0x000000ff00ff69a7 */ /* 0x0005e200081004ff */
[----:B------:R-:W-:Y:S01]  /*7b20*/  BSSY B1, `(.L_x_130) ;  /* 0x0000013000017945 */ /* 0x000fe20003800000 */
[----:B------:R-:W3:Y:S02]  /*7b30*/  @P6 SYNCS.PHASECHK.TRANS64.TRYWAIT P0, [R2+URZ+0x70], R3 ;  /* 0x00007003020065a7 */ /* 0x000ee400080011ff */
[----:B---3--:R-:W-:Y:S01]  /*7b40*/  @P6 SEL R64, RZ, 0x1, !P0 ;  /* 0x00000001ff406807 */ /* 0x008fe20004000000 */
[----:B--2---:R-:W-:Y:S06]  /*7b50*/  @!P6 BRA `(.L_x_131) ;  /* 0x00000000003ce947 */ /* 0x004fec0003800000 */
[----:B------:R-:W-:Y:S01]  /*7b60*/  ISETP.NE.AND P1, PT, R65, RZ, PT ;  /* 0x000000ff4100720c */ /* 0x000fe20003f25270 */
[----:B------:R-:W-:Y:S01]  /*7b70*/  BSSY B0, `(.L_x_132) ;  /* 0x0000009000007945 */ /* 0x000fe20003800000 */
[----:B------:R-:W-:Y:S11]  /*7b80*/  ISETP.NE.AND P0, PT, R64, RZ, PT ;  /* 0x000000ff4000720c */ /* 0x000ff60003f05270 */
[----:B------:R-:W-:Y:S05]  /*7b90*/  @P1 IMAD R3, R26, 0x1000, R57 ;  /* 0x000010001a031824 */ /* 0x000fea00078e0239 */
[----:B------:R-:W-:Y:S05]  /*7ba0*/  @P1 IADD3 R0, PT, PT, R3, UR43, RZ ;  /* 0x0000002b03001c10 */ /* 0x000fea000fffe0ff */
[----:B------:R-:W-:Y:S01]  /*7bb0*/  @P1 IMAD.IADD R0, R66, 0x1, R0 ;  /* 0x0000000142001824 */ /* 0x000fe200078e0200 */
[----:B------:R-:W-:Y:S06]  /*7bc0*/  @P0 BRA `(.L_x_133) ;  /* 0x00000000000c0947 */ /* 0x000fec0003800000 */
[----:B------:R-:W-:Y:S04]  /*7bd0*/  SHF.L.U32 R4, R60, 0x1f, RZ ;  /* 0x0000001f3c047819 */ /* 0x000fe800000006ff */
[----:B------:R-:W2:Y:S02]  /*7be0*/  SYNCS.PHASECHK.TRANS64.TRYWAIT P0, [R2+URZ+0x70], R4 ;  /* 0x00007004020075a7 */ /* 0x000ea400080011ff */
[----:B--2---:R-:W-:Y:S05]  /*7bf0*/  @!P0 BRA `(.L_x_134) ;  /* 0x00000020004c8947 */ /* 0x004fea0003800000 */
.L_x_133:
[----:B------:R-:W-:Y:S05]  /*7c00*/  BSYNC B0 ;  /* 0x0000000000007941 */ /* 0x000fea0003800000 */
.L_x_132:
[----:B------:R-:W-:Y:S02]  /*7c10*/  ISETP.NE.AND P0, PT, R65, RZ, PT ;  /* 0x000000ff4100720c */ /* 0x000fe40003f05270 */
[----:B------:R-:W-:Y:S11]  /*7c20*/  IADD3 R26, PT, PT, R26, 0x1, RZ ;  /* 0x000000011a1a7810 */ /* 0x000ff60007ffe0ff */
[----:B------:R3:W4:Y:S04]  /*7c30*/  @P0 LDS.128 R28, [R3+UR43+0x200] ;  /* 0x0002002b031c0984 */ /* 0x0007280008000c00 */
[----:B------:R3:W1:Y:S02]  /*7c40*/  @P0 LDS.128 R36, [R0+0x200] ;  /* 0x0002000000240984 */ /* 0x0006640000000c00 */
.L_x_131:
[----:B------:R-:W-:Y:S05]  /*7c50*/  BSYNC B1 ;  /* 0x0000000000017941 */ /* 0x000fea0003800000 */
.L_x_130:
[----:B---3--:R-:W-:Y:S05]  /*7c60*/  VIADD R0, R25, 0x20 ;  /* 0x0000002019007836 */ /* 0x008fea0000000000 */
[----:B------:R-:W-:Y:S04]  /*7c70*/  SHF.R.U32.HI R0, RZ, 0x15, R0 ;  /* 0x00000015ff007819 */ /* 0x000fe80000011600 */
[----:B------:R-:W-:Y:S11]  /*7c80*/  LOP3.LUT P0, RZ, R0, 0x3, R51, 0x48, !PT ;  /* 0x0000000300ff7812 */ /* 0x000ff60007804833 */
[----:B------:R-:W-:Y:S02]  /*7c90*/  @!UPT UIADD3 URZ, UPT, UPT, URZ, URZ, URZ ;  /* 0x000000fffffff290 */ /* 0x000fe4000fffe0ff */
[----:B------:R-:W-:Y:S05]  /*7ca0*/  @!P0 BRA `(.L_x_135) ;  /* 0x0000000000408947 */ /* 0x000fea0003800000 */
[----:B------:R-:W3:Y:S01]  /*7cb0*/  LDCU.64 UR8, c[0x4][0x70] ;  /* 0x01000e00ff0877ac */ /* 0x000ee20008000a00 */
[----:B------:R-:W-:Y:S01]  /*7cc0*/  MOV R3, 0x0 ;  /* 0x0000000000037802 */ /* 0x000fe20000000f00 */
[----:B------:R-:W-:Y:S02]  /*7cd0*/  HFMA2 R12, -RZ, RZ, 0, 5.9604644775390625e-08 ;  /* 0x00000001ff0c7431 */ /* 0x000fe400000001ff */
[----:B-1----:R-:W-:Y:S02]  /*7ce0*/  IMAD.MOV.U32 R8, RZ, RZ, 0x192 ;  /* 0x00000192ff087424 */ /* 0x002fe400078e00ff */
[----:B------:R-:W-:Y:S01]  /*7cf0*/  IMAD.MOV.U32 R13, RZ, RZ, RZ ;  /* 0x000000ffff0d7224 */ /* 0x000fe200078e00ff */
[----:B------:R-:W1:Y:S01]  /*7d00*/  LDCU.64 UR6, c[0x4][0x78] ;  /* 0x01000f00ff0677ac */ /* 0x000e620008000a00 */
[----:B--2---:R-:W2:Y:S01]  /*7d10*/  LDC.64 R2, c[0x4][R3] ;  /* 0x0100000003027b82 */ /* 0x004ea20000000a00 */
[----:B------:R-:W5:Y:S01]  /*7d20*/  LDCU.64 UR4, c[0x4][0x10] ;  /* 0x01000200ff0477ac */ /* 0x000f620008000a00 */
[----:B---3--:R-:W-:Y:S01]  /*7d30*/  MOV R5, UR9 ;  /* 0x0000000900057c02 */ /* 0x008fe20008000f00 */
[----:B------:R-:W-:Y:S01]  /*7d40*/  IMAD.U32 R4, RZ, RZ, UR8 ;  /* 0x00000008ff047e24 */ /* 0x000fe2000f8e00ff */
[----:B-1----:R-:W-:Y:S01]  /*7d50*/  MOV R7, UR7 ;  /* 0x0000000700077c02 */ /* 0x002fe20008000f00 */
[----:B------:R-:W-:Y:S01]  /*7d60*/  IMAD.U32 R6, RZ, RZ, UR6 ;  /* 0x00000006ff067e24 */ /* 0x000fe2000f8e00ff */
[----:B-----5:R-:W-:Y:S01]  /*7d70*/  MOV R11, UR5 ;  /* 0x00000005000b7c02 */ /* 0x020fe20008000f00 */
[----:B------:R-:W-:Y:S02]  /*7d80*/  IMAD.U32 R10, RZ, RZ, UR4 ;  /* 0x00000004ff0a7e24 */ /* 0x000fe4000f8e00ff */
[----:B------:R-:W-:Y:S07]  /*7d90*/  LEPC R20, `(.L_x_135) ;  /* 0x000000001014794e */ /* 0x000fee0000000000 */
[----:B--2-4-:R-:W-:Y:S05]  /*7da0*/  CALL.ABS.NOINC R2 ;  /* 0x0000000002007343 */ /* 0x014fea0003c00000 */
.L_x_135:
[----:B------:R-:W-:Y:S01]  /*7db0*/  ISETP.NE.AND P6, PT, R62, RZ, PT ;  /* 0x000000ff3e00720c */ /* 0x000fe20003fc5270 */
[----:B------:R-:W-:Y:S05]  /*7dc0*/  WARPSYNC.ALL ;  /* 0x0000000000007948 */ /* 0x000fea0003800000 */
[----:B------:R-:W-:Y:S01]  /*7dd0*/  R2UR UR4, R25 ;  /* 0x00000000190472ca */ /* 0x000fe200000e0000 */
[----:B----4-:R-:W-:Y:S01]  /*7de0*/  HADD2.F32 R3, -RZ, R28.H0_H0 ;  /* 0x2000001cff037230 */ /* 0x010fe20000004100 */
[----:B------:R-:W-:Y:S01]  /*7df0*/  ISETP.NE.AND P0, PT, R61, RZ, PT ;  /* 0x000000ff3d00720c */ /* 0x000fe20003f05270 */
[----:B------:R-:W-:Y:S01]  /*7e00*/  HADD2.F32 R20, -RZ, R30.H0_H0 ;  /* 0x2000001eff147230 */ /* 0x000fe20000004100 */
[----:B------:R-:W-:Y:S09]  /*7e10*/  BSSY.RECONVERGENT B0, `(.L_x_136) ;  /* 0x0000058000007945 */ /* 0x000ff20003800200 */
[----:B-12---:R-:W1:Y:S02]  /*7e20*/  LDTM.x16 R4, tmem[UR4+0x20] ;  /* 0x00002004000479ee */ /* 0x006e640008240000 */
        /* <DEDUP_REMOVED lines=59> */
[----:B------:R-:W-:Y:S02]  /*81e0*/  LEA R3, R26, UR43, 0x3 ;  /* 0x0000002b1a037c11 */ /* 0x000fe4000f8e18ff */
        /* <DEDUP_REMOVED lines=8> */
[----:B------:R-:W-:Y:S01]  /*8270*/  @P6 SHF.L.U32 R2, R60, 0x1f, RZ ;  /* 0x0000001f3c026819 */ /* 0x000fe200000006ff */
        /* <DEDUP_REMOVED lines=17> */
.L_x_137:
[----:B------:R-:W-:Y:S05]  /*8390*/  BSYNC.RECONVERGENT B0 ;  /* 0x0000000000007941 */ /* 0x000fea0003800200 */
.L_x_136:
        /* <DEDUP_REMOVED lines=19> */
.L_x_141:
[----:B------:R-:W-:Y:S05]  /*84d0*/  BSYNC B0 ;  /* 0x0000000000007941 */ /* 0x000fea0003800000 */
.L_x_140:
[----:B------:R-:W-:Y:S11]  /*84e0*/  ISETP.NE.AND P0, PT, R65, RZ, PT ;  /* 0x000000ff4100720c */ /* 0x000ff60003f05270 */
[----:B------:R-:W-:Y:S02]  /*84f0*/  @!UPT UIADD3 URZ, UPT, UPT, URZ, URZ, URZ ;  /* 0x000000fffffff290 */ /* 0x000fe4000fffe0ff */
[----:B------:R3:W4:Y:S04]  /*8500*/  @P0 LDS.128 R28, [R26+UR43+0x200] ;  /* 0x0002002b1a1c0984 */ /* 0x0007280008000c00 */
[----:B------:R3:W1:Y:S02]  /*8510*/  @P0 LDS.128 R36, [R66+0x200] ;  /* 0x0002000042240984 */ /* 0x0006640000000c00 */
.L_x_139:
[----:B------:R-:W-:Y:S05]  /*8520*/  BSYNC B1 ;  /* 0x0000000000017941 */ /* 0x000fea0003800000 */
.L_x_138:
[----:B--2---:R-:W-:Y:S05]  /*8530*/  VIADD R0, R25, 0x30 ;  /* 0x0000003019007836 */ /* 0x004fea0000000000 */
[----:B------:R-:W-:Y:S04]  /*8540*/  SHF.R.U32.HI R0, RZ, 0x15, R0 ;  /* 0x00000015ff007819 */ /* 0x000fe80000011600 */
[----:B------:R-:W-:Y:S11]  /*8550*/  LOP3.LUT P0, RZ, R0, 0x3, R51, 0x48, !PT ;  /* 0x0000000300ff7812 */ /* 0x000ff60007804833 */
[----:B------:R-:W-:Y:S02]  /*8560*/  @!UPT UIADD3 URZ, UPT, UPT, URZ, URZ, URZ ;  /* 0x000000fffffff290 */ /* 0x000fe4000fffe0ff */
[----:B------:R-:W-:Y:S05]  /*8570*/  @!P0 BRA `(.L_x_143) ;  /* 0x0000000000408947 */ /* 0x000fea0003800000 */
[----:B------:R-:W2:Y:S01]  /*8580*/  LDCU.64 UR8, c[0x4][0x70] ;  /* 0x01000e00ff0877ac */ /* 0x000ea20008000a00 */
[----:B------:R-:W-:Y:S01]  /*8590*/  MOV R3, 0x0 ;  /* 0x0000000000037802 */ /* 0x000fe20000000f00 */
        /* <DEDUP_REMOVED lines=14> */
.L_x_143:
[----:B------:R-:W-:Y:S01]  /*8680*/  ISETP.NE.AND P0, PT, R61, RZ, PT ;  /* 0x000000ff3d00720c */ /* 0x000fe20003f05270 */
[----:B------:R-:W-:Y:S05]  /*8690*/  WARPSYNC.ALL ;  /* 0x0000000000007948 */ /* 0x000fea0003800000 */
[----:B------:R-:W-:Y:S01]  /*86a0*/  R2UR UR4, R25 ;  /* 0x00000000190472ca */ /* 0x000fe200000e0000 */
[--C-:B----4-:R-:W-:Y:S01]  /*86b0*/  HADD2.F32 R20, -RZ, R28.reuse.H0_H0 ;  /* 0x2000001cff147230 */ /* 0x110fe20000004100 */
[----:B------:R-:W-:Y:S01]  /*86c0*/  IADD3 R54, PT, PT, R54, 0x100, RZ ;  /* 0x0000010036367810 */ /* 0x000fe20007ffe0ff */
[----:B------:R-:W-:Y:S01]  /*86d0*/  HADD2.F32 R21, -RZ, R28.H1_H1 ;  /* 0x3000001cff157230 */ /* 0x000fe20000004100 */
[----:B------:R-:W-:Y:S01]  /*86e0*/  BSSY.RECONVERGENT B0, `(.L_x_144) ;  /* 0x0000054000007945 */ /* 0x000fe20003800200 */
[--C-:B------:R-:W-:Y:S01]  /*86f0*/  HADD2.F32 R25, -RZ, R29.reuse.H0_H0 ;  /* 0x2000001dff197230 */ /* 0x100fe20000004100 */
[----:B------:R-:W-:Y:S01]  /*8700*/  LOP3.LUT R54, R54, 0xfefffff8, RZ, 0xc0, !PT ;  /* 0xfefffff836367812 */ /* 0x000fe200078ec0ff */
[----:B---3--:R-:W-:Y:S02]  /*8710*/  HADD2.F32 R26, -RZ, R29.H1_H1 ;  /* 0x3000001dff1a7230 */ /* 0x008fe40000004100 */
[--C-:B------:R-:W-:Y:S02]  /*8720*/  HADD2.F32 R28, -RZ, R30.reuse.H0_H0 ;  /* 0x2000001eff1c7230 */ /* 0x100fe40000004100 */
[----:B------:R-:W-:Y:S02]  /*8730*/  HADD2.F32 R29, -RZ, R30.H1_H1 ;  /* 0x3000001eff1d7230 */ /* 0x000fe40000004100 */
[----:B-1----:R-:W1:Y:S01]  /*8740*/  LDTM.x16 R4, tmem[UR4+0x30] ;  /* 0x00003004000479ee */ /* 0x002e620008240000 */
[----:B------:R-:W-:Y:S01]  /*8750*/  NOP ;  /* 0x0000000000007918 */ /* 0x000fe20000000000 */
[----:B-1----:R1:W-:Y:S01]  /*8760*/  SYNCS.ARRIVE.TRANS64.RED.A1T0 RZ, [R54+URZ], RZ ;  /* 0x000000ff36ff79a7 */ /* 0x0023e200081004ff */
[--C-:B------:R-:W-:Y:S02]  /*8770*/  HADD2.F32 R30, -RZ, R31.reuse.H0_H0 ;  /* 0x2000001fff1e7230 */ /* 0x100fe40000004100 */
[----:B------:R-:W-:Y:S02]  /*8780*/  HADD2.F32 R31, -RZ, R31.H1_H1 ;  /* 0x3000001fff1f7230 */ /* 0x000fe40000004100 */
        /* <DEDUP_REMOVED lines=8> */
[C---:B------:R-:W-:Y:S01]  /*8810*/  FMUL R4, R24.reuse, R4 ;  /* 0x0000000418047220 */ /* 0x040fe20000400000 */
[C---:B------:R-:W-:Y:S01]  /*8820*/  FMUL R5, R24.reuse, R5 ;  /* 0x0000000518057220 */ /* 0x040fe20000400000 */
[C---:B------:R-:W-:Y:S01]  /*8830*/  FMUL R6, R24.reuse, R6 ;  /* 0x0000000618067220 */ /* 0x040fe20000400000 */
[C---:B------:R-:W-:Y:S01]  /*8840*/  FMUL R7, R24.reuse, R7 ;  /* 0x0000000718077220 */ /* 0x040fe20000400000 */
[C---:B------:R-:W-:Y:S01]  /*8850*/  FFMA R4, R27.reuse, R20, R4 ;  /* 0x000000141b047223 */ /* 0x040fe20000000004 */
        /* <DEDUP_REMOVED lines=15> */
[C---:B------:R-:W-:Y:S01]  /*8950*/  FMUL R12, R24.reuse, R16 ;  /* 0x00000010180c7220 */ /* 0x040fe20000400000 */
[C---:B------:R-:W-:Y:S01]  /*8960*/  FFMA R0, R27.reuse, R32, R0 ;  /* 0x000000201b007223 */ /* 0x040fe20000000000 */
[C---:B------:R-:W-:Y:S01]  /*8970*/  FMUL R13, R24.reuse, R17 ;  /* 0x00000011180d7220 */ /* 0x040fe20000400000 */
[----:B------:R-:W-:Y:S01]  /*8980*/  FFMA R2, R27, R33, R2 ;  /* 0x000000211b027223 */ /* 0x000fe20000000002 */
[----:B------:R-:W-:Y:S01]  /*8990*/  F2FP.F16.F32.PACK_AB R4, R5, R4 ;  /* 0x000000040504723e */ /* 0x000fe200000000ff */
[C---:B------:R-:W-:Y:S01]  /*89a0*/  FMUL R14, R24.reuse, R18 ;  /* 0x00000012180e7220 */ /* 0x040fe20000400000 */
[----:B------:R-:W-:Y:S01]  /*89b0*/  FFMA R3, R27, R34, R3 ;  /* 0x000000221b037223 */ /* 0x000fe20000000003 */
[----:B------:R-:W-:Y:S01]  /*89c0*/  F2FP.F16.F32.PACK_AB R5, R7, R6 ;  /* 0x000000060705723e */ /* 0x000fe200000000ff */
[----:B------:R-:W-:Y:S01]  /*89d0*/  FFMA R15, R27, R35, R15 ;  /* 0x000000231b0f7223 */ /* 0x000fe2000000000f */
[----:B------:R-:W-:Y:S01]  /*89e0*/  FMUL R19, R24, R19 ;  /* 0x0000001318137220 */ /* 0x000fe20000400000 */
[----:B------:R-:W-:Y:S01]  /*89f0*/  F2FP.F16.F32.PACK_AB R6, R9, R8 ;  /* 0x000000080906723e */ /* 0x000fe200000000ff */
[----:B------:R-:W-:Y:S01]  /*8a00*/  FFMA R12, R27, R36, R12 ;  /* 0x000000241b0c7223 */ /* 0x000fe2000000000c */
[----:B------:R-:W-:Y:S01]  /*8a10*/  F2FP.F16.F32.PACK_AB R7, R11, R10 ;  /* 0x0000000a0b07723e */ /* 0x000fe200000000ff */
[C---:B------:R-:W-:Y:S01]  /*8a20*/  FFMA R13, R27.reuse, R37, R13 ;  /* 0x000000251b0d7223 */ /* 0x040fe2000000000d */
[C---:B------:R-:W-:Y:S01]  /*8a30*/  FFMA R14, R27.reuse, R38, R14 ;  /* 0x000000261b0e7223 */ /* 0x040fe2000000000e */
[----:B------:R-:W-:Y:S01]  /*8a40*/  FFMA R19, R27, R39, R19 ;  /* 0x000000271b137223 */ /* 0x000fe20000000013 */
[----:B------:R-:W-:Y:S01]  /*8a50*/  F2FP.F16.F32.PACK_AB R16, R2, R0 ;  /* 0x000000000210723e */ /* 0x000fe200000000ff */
[----:B------:R1:W-:Y:S01]  /*8a60*/  STS.128 [R57+UR43+0x3200], R4 ;  /* 0x0032000439007988 */ /* 0x0003e20008000c2b */
        /* <DEDUP_REMOVED lines=27> */
.L_x_145:
[----:B------:R-:W-:Y:S05]  /*8c20*/  BSYNC.RECONVERGENT B0 ;  /* 0x0000000000007941 */ /* 0x000fea0003800200 */
.L_x_144:
[----:B------:R-:W-:Y:S01]  /*8c30*/  BAR.SYNC.DEFER_BLOCKING 0x1, 0x80 ;  /* 0x0042000000007b1d */ /* 0x000fe20000010000 */
[----:B------:R-:W-:Y:S01]  /*8c40*/  UISETP.NE.AND UP0, UPT, UR52, -0x4, UPT ;  /* 0xfffffffc3400788c */ /* 0x000fe2000bf05270 */
[----:B------:R-:W-:Y:S08]  /*8c50*/  IADD3 R22, PT, PT, R22, 0x1, RZ ;  /* 0x0000000116167810 */ /* 0x000ff00007ffe0ff */
[----:B------:R-:W-:Y:S05]  /*8c60*/  BRA.U !UP0, `(.L_x_146) ;  /* 0x0000000108287547 */ /* 0x000fea000b800000 */
[----:B------:R-:W-:Y:S01]  /*8c70*/  ISETP.NE.AND P0, PT, R62, RZ, PT ;  /* 0x000000ff3e00720c */ /* 0x000fe20003f05270 */
[----:B------:R-:W-:Y:S01]  /*8c80*/  IMAD.U32 R2, RZ, RZ, UR46 ;  /* 0x0000002eff027e24 */ /* 0x000fe2000f8e00ff */
[----:B------:R-:W-:Y:S01]  /*8c90*/  UIADD3 UR4, UPT, UPT, UR46, 0x1, URZ ;  /* 0x000000012e047890 */ /* 0x000fe2000fffe0ff */
[----:B------:R-:W-:Y:S03]  /*8ca0*/  IMAD.U32 R0, RZ, RZ, UR47 ;  /* 0x0000002fff007e24 */ /* 0x000fe6000f8e00ff */
[----:B------:R-:W-:Y:S04]  /*8cb0*/  UISETP.NE.AND UP0, UPT, UR4, 0x4, UPT ;  /* 0x000000040400788c */ /* 0x000fe8000bf05270 */
[----:B------:R-:W-:Y:S03]  /*8cc0*/  USEL UR46, UR4, URZ, UP0 ;  /* 0x000000ff042e7287 */ /* 0x000fe60008000000 */
[----:B------:R-:W-:Y:S05]  /*8cd0*/  @P0 LEA R2, R2, UR43, 0x3 ;  /* 0x0000002b02020c11 */ /* 0x000fea000f8e18ff */
[----:B------:R-:W-:Y:S05]  /*8ce0*/  @P0 VIADD R2, R2, 0x90 ;  /* 0x0000009002020836 */ /* 0x000fea0000000000 */
[----:B------:R-:W-:Y:S04]  /*8cf0*/  @P0 PRMT R0, R0, 0x654, R2 ;  /* 0x0000065400000816 */ /* 0x000fe80000000002 */
[----:B------:R2:W-:Y:S03]  /*8d00*/  @P0 SYNCS.ARRIVE.TRANS64.RED.A1T0 RZ, [R0+URZ], RZ ;  /* 0x000000ff00ff09a7 */ /* 0x0005e600081004ff */
.L_x_146:
[----:B------:R-:W-:Y:S01]  /*8d10*/  R2UR UR4, R52 ;  /* 0x00000000340472ca */ /* 0x000fe200000e0000 */
[----:B------:R-:W-:Y:S01]  /*8d20*/  UISETP.NE.AND UP0, UPT, UR62, URZ, UPT ;  /* 0x000000ff3e00728c */ /* 0x000fe2000bf05270 */
[----:B------:R-:W-:Y:S01]  /*8d30*/  ISETP.NE.AND P0, PT, R56, 0x2, PT ;  /* 0x000000023800780c */ /* 0x000fe20003f05270 */
[----:B------:R-:W-:Y:S01]  /*8d40*/  UIADD3 UR20, UPT, UPT, UR37, UR63, URZ ;  /* 0x0000003f25147290 */ /* 0x000fe2000fffe0ff */
[----:B------:R-:W-:Y:S01]  /*8d50*/  ISETP.NE.AND P1, PT, R22, 0x4, PT ;  /* 0x000000041600780c */ /* 0x000fe20003f25270 */
[----:B------:R-:W-:Y:S01]  /*8d60*/  UIADD3 UR52, UPT, UPT, UR52, 0x4, URZ ;  /* 0x0000000434347890 */ /* 0x000fe2000fffe0ff */
[----:B------:R-:W-:Y:S01]  /*8d70*/  SEL R2, RZ, 0x1, P0 ;  /* 0x00000001ff027807 */ /* 0x000fe20000000000 */
[----:B------:R-:W-:Y:S01]  /*8d80*/  UMOV UR36, UR61 ;  /* 0x0000003d00247c82 */ /* 0x000fe20008000000 */
[----:B--2---:R-:W-:Y:S02]  /*8d90*/  SEL R0, RZ, 0x1, P1 ;  /* 0x00000001ff007807 */ /* 0x004fe40000800000 */
[----:B------:R-:W-:Y:S02]  /*8da0*/  LOP3.LUT R58, R58, R2, RZ, 0x3c, !PT ;  /* 0x000000023a3a7212 */ /* 0x000fe400078e3cff */
[----:B------:R-:W-:Y:S01]  /*8db0*/  LOP3.LUT R59, R59, R0, RZ, 0x3c, !PT ;  /* 0x000000003b3b7212 */ /* 0x000fe200078e3cff */
[----:B------:R-:W-:Y:S01]  /*8dc0*/  UIADD3 UR24, UPT, UPT, UR38, UR4, URZ ;  /* 0x0000000426187290 */ /* 0x000fe2000fffe0ff */
[----:B------:R-:W-:Y:S02]  /*8dd0*/  SEL R56, R56, RZ, P0 ;  /* 0x000000ff38387207 */ /* 0x000fe40000000000 */
[----:B------:R-:W-:Y:S01]  /*8de0*/  SEL R22, R22, RZ, P1 ;  /* 0x000000ff16167207 */ /* 0x000fe20000800000 */
[----:B------:R-:W-:Y:S08]  /*8df0*/  BRA.U UP0, `(.L_x_147) ;  /* 0xffffffcd00787547 */ /* 0x000ff0000b83ffff */
[----:B------:R-:W2:Y:S01]  /*8e00*/  LDCU.64 UR4, c[0x0][0x888] ;  /* 0x00011100ff0477ac */ /* 0x000ea20008000a00 */
[----:B------:R-:W3:Y:S01]  /*8e10*/  LDCU.64 UR6, c[0x0][0x890] ;  /* 0x00011200ff0677ac */ /* 0x000ee20008000a00 */
[----:B--2---:R-:W-:Y:S02]  /*8e20*/  ISETP.NE.U32.AND P2, PT, RZ, UR4, PT ;  /* 0x00000004ff007c0c */ /* 0x004fe4000bf45070 */
[----:B---3--:R-:W-:Y:S02]  /*8e30*/  ISETP.NE.U32.AND P1, PT, RZ, UR6, PT ;  /* 0x00000006ff007c0c */ /* 0x008fe4000bf25070 */
[----:B------:R-:W-:Y:S02]  /*8e40*/  ISETP.NE.AND.EX P2, PT, RZ, UR5, PT, P2 ;  /* 0x00000005ff007c0c */ /* 0x000fe4000bf45320 */
[----:B------:R-:W-:-:S13]  /*8e50*/  ISETP.NE.AND.EX P0, PT, RZ, UR7, PT, P1 ;  /* 0x00000007ff007c0c */ /* 0x000fda000bf05310 */
[----:B------:R-:W-:Y:S05]  /*8e60*/  @P2 BRA P0, `(.L_x_148) ;  /* 0x00000000003c2947 */ /* 0x000fea0000000000 */
[----:B------:R-:W-:-:S13]  /*8e70*/  ISETP.NE.AND.EX P1, PT, RZ, UR7, PT, P1 ;  /* 0x00000007ff007c0c */ /* 0x000fda000bf25310 */
[----:B------:R-:W-:Y:S05]  /*8e80*/  @P1 BRA `(.L_x_149) ;  /* 0x00000000000c1947 */ /* 0x000fea0003800000 */
[----:B------:R-:W-:-:S13]  /*8e90*/  FSETP.NEU.AND P0, PT, R27, RZ, PT ;  /* 0x000000ff1b00720b */ /* 0x000fda0003f0d000 */
[----:B------:R-:W-:Y:S05]  /*8ea0*/  @!P0 EXIT ;  /* 0x000000000000894d */ /* 0x000fea0003800000 */
[----:B------:R-:W-:Y:S05]  /*8eb0*/  BRA `(.L_x_148) ;  /* 0x0000000000287947 */ /* 0x000fea0003800000 */
.L_x_149:
[----:B------:R-:W-:Y:S01]  /*8ec0*/  ISETP.NE.AND P0, PT, R55, RZ, PT ;  /* 0x000000ff3700720c */ /* 0x000fe20003f05270 */
[----:B------:R-:W-:-:S12]  /*8ed0*/  BSSY.RECONVERGENT B0, `(.L_x_148) ;  /* 0x0000008000007945 */ /* 0x000fd80003800200 */
[----:B------:R-:W-:Y:S05]  /*8ee0*/  @P0 BRA `(.L_x_150) ;  /* 0x0000000000100947 */ /* 0x000fea0003800000 */
[----:B------:R-:W-:-:S04]  /*8ef0*/  ISETP.NE.U32.AND P0, PT, RZ, UR4, PT ;  /* 0x00000004ff007c0c */ /* 0x000fc8000bf05070 */
[----:B------:R-:W-:-:S13]  /*8f00*/  ISETP.NE.AND.EX P0, PT, RZ, UR5, PT, P0 ;  /* 0x00000005ff007c0c */ /* 0x000fda000bf05300 */
[----:B------:R-:W-:Y:S05]  /*8f10*/  @!P0 EXIT ;  /* 0x000000000000894d */ /* 0x000fea0003800000 */
[----:B------:R-:W-:Y:S05]  /*8f20*/  BRA `(.L_x_151) ;  /* 0x0000000000087947 */ /* 0x000fea0003800000 */
.L_x_150:
[----:B------:R-:W-:-:S13]  /*8f30*/  FSETP.NEU.AND P0, PT, R27, RZ, PT ;  /* 0x000000ff1b00720b */ /* 0x000fda0003f0d000 */
[----:B------:R-:W-:Y:S05]  /*8f40*/  @!P0 EXIT ;  /* 0x000000000000894d */ /* 0x000fea0003800000 */
.L_x_151:
[----:B------:R-:W-:Y:S05]  /*8f50*/  BSYNC.RECONVERGENT B0 ;  /* 0x0000000000007941 */ /* 0x000fea0003800200 */
.L_x_148:
[----:B------:R-:W-:Y:S01]  /*8f60*/  ULEA UR6, UR46, UR43, 0x3 ;  /* 0x0000002b2e067291 */ /* 0x000fe2000f8e18ff */
[----:B------:R-:W-:-:S04]  /*8f70*/  DEPBAR.LE SB0, 0x0 ;  /* 0x000080000000791a */ /* 0x000fc80000000000 */
[----:B------:R-:W-:-:S04]  /*8f80*/  UIADD3 UR6, UPT, UPT, UR6, 0x90, URZ ;  /* 0x0000009006067890 */ /* 0x000fc8000fffe0ff */
[----:B------:R-:W-:-:S09]  /*8f90*/  UPRMT UR6, UR47, 0x654, UR6 ;  /* 0x000006542f067896 */ /* 0x000fd20008000006 */
[----:B------:R-:W-:Y:S01]  /*8fa0*/  SYNCS.ARRIVE.TRANS64.RED.A1T0 RZ, [UR6], RZ ;  /* 0x000000ffffff79a7 */ /* 0x000fe20008100406 */
[----:B------:R-:W-:Y:S05]  /*8fb0*/  EXIT ;  /* 0x000000000000794d */ /* 0x000fea0003800000 */
.L_x_24:
[----:B--2---:R2:W3:Y:S02]  /*8fc0*/  SYNCS.PHASECHK.TRANS64.TRYWAIT P0, [R0+URZ+0x130], R2 ;  /* 0x00013002000075a7 */ /* 0x0044e400080011ff */
[----:B---3--:R-:W-:Y:S05]  /*8fd0*/  @!P0 NANOSLEEP.SYNCS 0x989680 ;  /* 0x009896800000895d */ /* 0x008fea0003900000 */
[----:B------:R-:W3:Y:S02]  /*8fe0*/  @!P0 SYNCS.PHASECHK.TRANS64 P0, [R0+URZ+0x130], R2 ;  /* 0x00013002000085a7 */ /* 0x000ee400080010ff */
[----:B---3--:R-:W-:Y:S05]  /*8ff0*/  @!P0 BRA `(.L_x_24) ;  /* 0xfffffffc00f08947 */ /* 0x008fea000383ffff */
[----:B------:R-:W-:Y:S05]  /*9000*/  BRA `(.L_x_152) ;  /* 0xffffff8800b47947 */ /* 0x000fea000383ffff */
.L_x_27:
[----:B-1----:R-:W-:-:S07]  /*9010*/  MOV R0, UR33 ;  /* 0x0000002100007c02 */ /* 0x002fce0008000f00 */
.L_x_153:
[----:B-1----:R1:W2:Y:S02]  /*9020*/  SYNCS.PHASECHK.TRANS64.TRYWAIT P0, [R0+URZ+0x38], R3 ;  /* 0x00003803000075a7 */ /* 0x0022a400080011ff */
[----:B--2---:R-:W-:Y:S05]  /*9030*/  @!P0 NANOSLEEP.SYNCS 0x989680 ;  /* 0x009896800000895d */ /* 0x004fea0003900000 */
[----:B------:R-:W2:Y:S02]  /*9040*/  @!P0 SYNCS.PHASECHK.TRANS64 P0, [R0+URZ+0x38], R3 ;  /* 0x00003803000085a7 */ /* 0x000ea400080010ff */
[----:B--2---:R-:W-:Y:S05]  /*9050*/  @!P0 BRA `(.L_x_153) ;  /* 0xfffffffc00f08947 */ /* 0x004fea000383ffff */
[----:B------:R-:W-:Y:S05]  /*9060*/  BRA `(.L_x_26) ;  /* 0xffffff8c000c7947 */ /* 0x000fea000383ffff */
.L_x_34:
[----:B-1----:R-:W-:-:S07]  /*9070*/  MOV R0, UR17 ;  /* 0x0000001100007c02 */ /* 0x002fce0008000f00 */
.L_x_154:
[----:B-1----:R1:W2:Y:S02]  /*9080*/  SYNCS.PHASECHK.TRANS64.TRYWAIT P0, [R0+URZ+0x38], R3 ;  /* 0x00003803000075a7 */ /* 0x0022a400080011ff */
[----:B--2---:R-:W-:Y:S05]  /*9090*/  @!P0 NANOSLEEP.SYNCS 0x989680 ;  /* 0x009896800000895d */ /* 0x004fea0003900000 */
[----:B------:R-:W2:Y:S02]  /*90a0*/  @!P0 SYNCS.PHASECHK.TRANS64 P0, [R0+URZ+0x38], R3 ;  /* 0x00003803000085a7 */ /* 0x000ea400080010ff */
[----:B--2---:R-:W-:Y:S05]  /*90b0*/  @!P0 BRA `(.L_x_154) ;  /* 0xfffffffc00f08947 */ /* 0x004fea000383ffff */
[----:B------:R-:W-:Y:S05]  /*90c0*/  BRA `(.L_x_33) ;  /* 0xffffff8c00cc7947 */ /* 0x000fea000383ffff */
.L_x_39:
[----:B-1----:R1:W2:Y:S02]  /*90d0*/  SYNCS.PHASECHK.TRANS64.TRYWAIT P0, [R3+URZ+0xc0], R0 ;  /* 0x0000c000030075a7 */ /* 0x0022a400080011ff */
[----:B--2---:R-:W-:Y:S05]  /*90e0*/  @!P0 NANOSLEEP.SYNCS 0x989680 ;  /* 0x009896800000895d */ /* 0x004fea0003900000 */
[----:B------:R-:W2:Y:S02]  /*90f0*/  @!P0 SYNCS.PHASECHK.TRANS64 P0, [R3+URZ+0xc0], R0 ;  /* 0x0000c000030085a7 */ /* 0x000ea400080010ff */
[----:B--2---:R-:W-:Y:S05]  /*9100*/  @!P0 BRA `(.L_x_39) ;  /* 0xfffffffc00f08947 */ /* 0x004fea000383ffff */
[----:B------:R-:W-:Y:S05]  /*9110*/  BRA `(.L_x_155) ;  /* 0xffffff9000747947 */ /* 0x000fea000383ffff */
.L_x_43:
[----:B------:R-:W-:-:S07]  /*9120*/  MOV R0, UR4 ;  /* 0x0000000400007c02 */ /* 0x000fce0008000f00 */
.L_x_156:
[----:B-1----:R1:W2:Y:S02]  /*9130*/  SYNCS.PHASECHK.TRANS64.TRYWAIT P0, [R0+URZ], R2 ;  /* 0x00000002000075a7 */ /* 0x0022a400080011ff */
[----:B--2---:R-:W-:Y:S05]  /*9140*/  @!P0 NANOSLEEP.SYNCS 0x989680 ;  /* 0x009896800000895d */ /* 0x004fea0003900000 */
[----:B------:R-:W2:Y:S02]  /*9150*/  @!P0 SYNCS.PHASECHK.TRANS64 P0, [R0+URZ], R2 ;  /* 0x00000002000085a7 */ /* 0x000ea400080010ff */
[----:B--2---:R-:W-:Y:S05]  /*9160*/  @!P0 BRA `(.L_x_156) ;  /* 0xfffffffc00f08947 */ /* 0x004fea000383ffff */
[----:B------:R-:W-:Y:S05]  /*9170*/  BRA `(.L_x_157) ;  /* 0xffffff98001c7947 */ /* 0x000fea000383ffff */
.L_x_44:
[----:B------:R-:W-:-:S07]  /*9180*/  MOV R0, UR5 ;  /* 0x0000000500007c02 */ /* 0x000fce0008000f00 */
.L_x_158:
[----:B-1----:R1:W2:Y:S02]  /*9190*/  SYNCS.PHASECHK.TRANS64.TRYWAIT P0, [R0+URZ], R3 ;  /* 0x00000003000075a7 */ /* 0x0022a400080011ff */
[----:B--2---:R-:W-:Y:S05]  /*91a0*/  @!P0 NANOSLEEP.SYNCS 0x989680 ;  /* 0x009896800000895d */ /* 0x004fea0003900000 */
[----:B------:R-:W2:Y:S02]  /*91b0*/  @!P0 SYNCS.PHASECHK.TRANS64 P0, [R0+URZ], R3 ;  /* 0x00000003000085a7 */ /* 0x000ea400080010ff */
[----:B--2---:R-:W-:Y:S05]  /*91c0*/  @!P0 BRA `(.L_x_158) ;  /* 0xfffffffc00f08947 */ /* 0x004fea000383ffff */
[----:B------:R-:W-:Y:S05]  /*91d0*/  BRA `(.L_x_159) ;  /* 0xffffff9800287947 */ /* 0x000fea000383ffff */
.L_x_45:
[----:B------:R-:W-:-:S07]  /*91e0*/  MOV R0, UR5 ;  /* 0x0000000500007c02 */ /* 0x000fce0008000f00 */
.L_x_160:
[----:B-1----:R1:W2:Y:S02]  /*91f0*/  SYNCS.PHASECHK.TRANS64.TRYWAIT P0, [R0+URZ], R3 ;  /* 0x00000003000075a7 */ /* 0x0022a400080011ff */
[----:B--2---:R-:W-:Y:S05]  /*9200*/  @!P0 NANOSLEEP.SYNCS 0x989680 ;  /* 0x009896800000895d */ /* 0x004fea0003900000 */
[----:B------:R-:W2:Y:S02]  /*9210*/  @!P0 SYNCS.PHASECHK.TRANS64 P0, [R0+URZ], R3 ;  /* 0x00000003000085a7 */ /* 0x000ea400080010ff */
[----:B--2---:R-:W-:Y:S05]  /*9220*/  @!P0 BRA `(.L_x_160) ;  /* 0xfffffffc00f08947 */ /* 0x004fea000383ffff */
[----:B------:R-:W-:Y:S05]  /*9230*/  BRA `(.L_x_161) ;  /* 0xffffff9800347947 */ /* 0x000fea000383ffff */
.L_x_46:
[----:B------:R-:W-:-:S07]  /*9240*/  MOV R0, UR5 ;  /* 0x0000000500007c02 */ /* 0x000fce0008000f00 */
.L_x_162:
[----:B-1----:R1:W2:Y:S02]  /*9250*/  SYNCS.PHASECHK.TRANS64.TRYWAIT P0, [R0+URZ], R3 ;  /* 0x00000003000075a7 */ /* 0x0022a400080011ff */
[----:B--2---:R-:W-:Y:S05]  /*9260*/  @!P0 NANOSLEEP.SYNCS 0x989680 ;  /* 0x009896800000895d */ /* 0x004fea0003900000 */
[----:B------:R-:W2:Y:S02]  /*9270*/  @!P0 SYNCS.PHASECHK.TRANS64 P0, [R0+URZ], R3 ;  /* 0x00000003000085a7 */ /* 0x000ea400080010ff */
[----:B--2---:R-:W-:Y:S05]  /*9280*/  @!P0 BRA `(.L_x_162) ;  /* 0xfffffffc00f08947 */ /* 0x004fea000383ffff */
[----:B------:R-:W-:Y:S05]  /*9290*/  BRA `(.L_x_163) ;  /* 0xffffff9800407947 */ /* 0x000fea000383ffff */
.L_x_47:
[----:B------:R-:W-:-:S07]  /*92a0*/  MOV R0, UR5 ;  /* 0x0000000500007c02 */ /* 0x000fce0008000f00 */
.L_x_164:
[----:B-1----:R1:W2:Y:S02]  /*92b0*/  SYNCS.PHASECHK.TRANS64.TRYWAIT P0, [R0+URZ], R3 ;  /* 0x00000003000075a7 */ /* 0x0022a400080011ff */
[----:B--2---:R-:W-:Y:S05]  /*92c0*/  @!P0 NANOSLEEP.SYNCS 0x989680 ;  /* 0x009896800000895d */ /* 0x004fea0003900000 */
[----:B------:R-:W2:Y:S02]  /*92d0*/  @!P0 SYNCS.PHASECHK.TRANS64 P0, [R0+URZ], R3 ;  /* 0x00000003000085a7 */ /* 0x000ea400080010ff */
[----:B--2---:R-:W-:Y:S05]  /*92e0*/  @!P0 BRA `(.L_x_164) ;  /* 0xfffffffc00f08947 */ /* 0x004fea000383ffff */
[----:B------:R-:W-:Y:S05]  /*92f0*/  BRA `(.L_x_165) ;  /* 0xffffff98004c7947 */ /* 0x000fea000383ffff */
.L_x_48:
[----:B------:R-:W-:-:S07]  /*9300*/  MOV R0, UR5 ;  /* 0x0000000500007c02 */ /* 0x000fce0008000f00 */
.L_x_166:
[----:B-1----:R1:W2:Y:S02]  /*9310*/  SYNCS.PHASECHK.TRANS64.TRYWAIT P0, [R0+URZ], R3 ;  /* 0x00000003000075a7 */ /* 0x0022a400080011ff */
[----:B--2---:R-:W-:Y:S05]  /*9320*/  @!P0 NANOSLEEP.SYNCS 0x989680 ;  /* 0x009896800000895d */ /* 0x004fea0003900000 */
[----:B------:R-:W2:Y:S02]  /*9330*/  @!P0 SYNCS.PHASECHK.TRANS64 P0, [R0+URZ], R3 ;  /* 0x00000003000085a7 */ /* 0x000ea400080010ff */
[----:B--2---:R-:W-:Y:S05]  /*9340*/  @!P0 BRA `(.L_x_166) ;  /* 0xfffffffc00f08947 */ /* 0x004fea000383ffff */
[----:B------:R-:W-:Y:S05]  /*9350*/  BRA `(.L_x_167) ;  /* 0xffffff9800587947 */ /* 0x000fea000383ffff */
.L_x_51:
[----:B--2---:R2:W3:Y:S02]  /*9360*/  SYNCS.PHASECHK.TRANS64.TRYWAIT P0, [R2+URZ+0x120], R4 ;  /* 0x00012004020075a7 */ /* 0x0044e400080011ff */
[----:B---3--:R-:W-:Y:S05]  /*9370*/  @!P0 NANOSLEEP.SYNCS 0x989680 ;  /* 0x009896800000895d */ /* 0x008fea0003900000 */
[----:B------:R-:W3:Y:S02]  /*9380*/  @!P0 SYNCS.PHASECHK.TRANS64 P0, [R2+URZ+0x120], R4 ;  /* 0x00012004020085a7 */ /* 0x000ee400080010ff */
[----:B---3--:R-:W-:Y:S05]  /*9390*/  @!P0 BRA `(.L_x_51) ;  /* 0xfffffffc00f08947 */ /* 0x008fea000383ffff */
[----:B------:R-:W-:Y:S05]  /*93a0*/  BRA `(.L_x_168) ;  /* 0xffffff9800b47947 */ /* 0x000fea000383ffff */
.L_x_52:
[----:B------:R-:W-:-:S07]  /*93b0*/  MOV R2, UR4 ;  /* 0x0000000400027c02 */ /* 0x000fce0008000f00 */
.L_x_169:
[----:B--2---:R2:W3:Y:S02]  /*93c0*/  SYNCS.PHASECHK.TRANS64.TRYWAIT P0, [R2+URZ+0xd0], R5 ;  /* 0x0000d005020075a7 */ /* 0x0044e400080011ff */
[----:B---3--:R-:W-:Y:S05]  /*93d0*/  @!P0 NANOSLEEP.SYNCS 0x989680 ;  /* 0x009896800000895d */ /* 0x008fea0003900000 */
[----:B------:R-:W3:Y:S02]  /*93e0*/  @!P0 SYNCS.PHASECHK.TRANS64 P0, [R2+URZ+0xd0], R5 ;  /* 0x0000d005020085a7 */ /* 0x000ee400080010ff */
[----:B---3--:R-:W-:Y:S05]  /*93f0*/  @!P0 BRA `(.L_x_169) ;  /* 0xfffffffc00f08947 */ /* 0x008fea000383ffff */
[----:B------:R-:W-:Y:S05]  /*9400*/  BRA `(.L_x_170) ;  /* 0xffffff9800c47947 */ /* 0x000fea000383ffff */
.L_x_53:
[----:B--2---:R2:W3:Y:S02]  /*9410*/  SYNCS.PHASECHK.TRANS64.TRYWAIT P1, [R2+URZ+0xc0], R4 ;  /* 0x0000c004020075a7 */ /* 0x0044e400080211ff */
[----:B---3--:R-:W-:Y:S05]  /*9420*/  @!P1 NANOSLEEP.SYNCS 0x989680 ;  /* 0x009896800000995d */ /* 0x008fea0003900000 */
[----:B------:R-:W3:Y:S02]  /*9430*/  @!P1 SYNCS.PHASECHK.TRANS64 P1, [R2+URZ+0xc0], R4 ;  /* 0x0000c004020095a7 */ /* 0x000ee400080210ff */
[----:B---3--:R-:W-:Y:S05]  /*9440*/  @!P1 BRA `(.L_x_53) ;  /* 0xfffffffc00f09947 */ /* 0x008fea000383ffff */
[----:B------:R-:W-:Y:S05]  /*9450*/  BRA `(.L_x_171) ;  /* 0xffffff9800f47947 */ /* 0x000fea000383ffff */
.L_x_56:
[----:B------:R-:W-:-:S07]  /*9460*/  MOV R0, UR4 ;  /* 0x0000000400007c02 */ /* 0x000fce0008000f00 */
.L_x_172:
[----:B--2---:R2:W3:Y:S02]  /*9470*/  SYNCS.PHASECHK.TRANS64.TRYWAIT P0, [R0+URZ+0xd0], R2 ;  /* 0x0000d002000075a7 */ /* 0x0044e400080011ff */
[----:B---3--:R-:W-:Y:S05]  /*9480*/  @!P0 NANOSLEEP.SYNCS 0x989680 ;  /* 0x009896800000895d */ /* 0x008fea0003900000 */
[----:B------:R-:W3:Y:S02]  /*9490*/  @!P0 SYNCS.PHASECHK.TRANS64 P0, [R0+URZ+0xd0], R2 ;  /* 0x0000d002000085a7 */ /* 0x000ee400080010ff */
[----:B---3--:R-:W-:Y:S05]  /*94a0*/  @!P0 BRA `(.L_x_172) ;  /* 0xfffffffc00f08947 */ /* 0x008fea000383ffff */
[----:B------:R-:W-:Y:S05]  /*94b0*/  BRA `(.L_x_55) ;  /* 0xffffff9c00487947 */ /* 0x000fea000383ffff */
.L_x_65:
[----:B--2---:R-:W-:-:S04]  /*94c0*/  MOV R5, UR5 ;  /* 0x0000000500057c02 */ /* 0x004fc80008000f00 */
[----:B------:R2:W3:Y:S03]  /*94d0*/  SYNCS.PHASECHK.TRANS64.TRYWAIT P0, [R5+URZ+0x8], R6 ;  /* 0x00000806050075a7 */ /* 0x0004e600080011ff */
[----:B---3--:R-:W-:Y:S05]  /*94e0*/  @!P0 NANOSLEEP.SYNCS 0x989680 ;  /* 0x009896800000895d */ /* 0x008fea0003900000 */
[----:B------:R-:W3:Y:S02]  /*94f0*/  @!P0 SYNCS.PHASECHK.TRANS64 P0, [R5+URZ+0x8], R6 ;  /* 0x00000806050085a7 */ /* 0x000ee400080010ff */
[----:B---3--:R-:W-:Y:S05]  /*9500*/  @!P0 BRA `(.L_x_65) ;  /* 0xfffffffc00ec8947 */ /* 0x008fea000383ffff */
[----:B------:R-:W-:Y:S05]  /*9510*/  BRA `(.L_x_64) ;  /* 0xffffff9c00fc7947 */ /* 0x000fea000383ffff */
.L_x_67:
[----:B------:R-:W-:Y:S01]  /*9520*/  BSSY B0, `(.L_x_173) ;  /* 0x0000006000007945 */ /* 0x000fe20003800000 */
[----:B------:R-:W-:-:S07]  /*9530*/  MOV R15, 0xffffffff ;  /* 0xffffffff000f7802 */ /* 0x000fce0000000f00 */
[----:B-12--5:R-:W-:Y:S05]  /*9540*/  WARPSYNC.COLLECTIVE R15, `(.L_x_174) ;  /* 0x000000000f0c7348 */ /* 0x026fea0003c00000 */
[----:B------:R-:W-:Y:S02]  /*9550*/  ELECT P6, UR79, PT ;  /* 0x00000000004f782f */ /* 0x000fe400038c0000 */
[----:B------:R-:W-:Y:S01]  /*9560*/  MOV R14, UR79 ;  /* 0x0000004f000e7c02 */ /* 0x000fe20008000f00 */
[----:B-12--5:R-:W-:Y:S10]  /*9570*/  ENDCOLLECTIVE ;  /* 0x000000000000791b */ /* 0x026ff40003800000 */
.L_x_174:
[----:B------:R-:W-:Y:S05]  /*9580*/  BSYNC B0 ;  /* 0x0000000000007941 */ /* 0x000fea0003800000 */
.L_x_173:
[----:B------:R-:W-:Y:S05]  /*9590*/  BRA `(.L_x_175) ;  /* 0xffffffa0002c7947 */ /* 0x000fea000383ffff */
.L_x_69:
[----:B--2---:R-:W-:-:S04]  /*95a0*/  MOV R0, UR5 ;  /* 0x0000000500007c02 */ /* 0x004fc80008000f00 */
[----:B------:R2:W3:Y:S03]  /*95b0*/  SYNCS.PHASECHK.TRANS64.TRYWAIT P0, [R0+URZ+0x8], R4 ;  /* 0x00000804000075a7 */ /* 0x0004e600080011ff */
[----:B---3--:R-:W-:Y:S05]  /*95c0*/  @!P0 NANOSLEEP.SYNCS 0x989680 ;  /* 0x009896800000895d */ /* 0x008fea0003900000 */
[----:B------:R-:W3:Y:S02]  /*95d0*/  @!P0 SYNCS.PHASECHK.TRANS64 P0, [R0+URZ+0x8], R4 ;  /* 0x00000804000085a7 */ /* 0x000ee400080010ff */
[----:B---3--:R-:W-:Y:S05]  /*95e0*/  @!P0 BRA `(.L_x_69) ;  /* 0xfffffffc00ec8947 */ /* 0x008fea000383ffff */
[----:B------:R-:W-:Y:S05]  /*95f0*/  BRA `(.L_x_68) ;  /* 0xffffffa000307947 */ /* 0x000fea000383ffff */
.L_x_70:
[----:B-1----:R1:W2:Y:S02]  /*9600*/  SYNCS.PHASECHK.TRANS64.TRYWAIT P0, [R0+URZ+0xc0], R4 ;  /* 0x0000c004000075a7 */ /* 0x0022a400080011ff */
[----:B--2---:R-:W-:Y:S05]  /*9610*/  @!P0 NANOSLEEP.SYNCS 0x989680 ;  /* 0x009896800000895d */ /* 0x004fea0003900000 */
[----:B------:R-:W2:Y:S02]  /*9620*/  @!P0 SYNCS.PHASECHK.TRANS64 P0, [R0+URZ+0xc0], R4 ;  /* 0x0000c004000085a7 */ /* 0x000ea400080010ff */
[----:B--2---:R-:W-:Y:S05]  /*9630*/  @!P0 BRA `(.L_x_70) ;  /* 0xfffffffc00f08947 */ /* 0x004fea000383ffff */
[----:B------:R-:W-:Y:S05]  /*9640*/  BRA `(.L_x_176) ;  /* 0xffffffa400187947 */ /* 0x000fea000383ffff */
.L_x_72:
[----:B------:R-:W-:-:S07]  /*9650*/  MOV R0, UR31 ;  /* 0x0000001f00007c02 */ /* 0x000fce0008000f00 */
.L_x_177:
[----:B-1----:R1:W2:Y:S02]  /*9660*/  SYNCS.PHASECHK.TRANS64.TRYWAIT P0, [R0+URZ+0x100], R4 ;  /* 0x00010004000075a7 */ /* 0x0022a400080011ff */
[----:B--2---:R-:W-:Y:S05]  /*9670*/  @!P0 NANOSLEEP.SYNCS 0x989680 ;  /* 0x009896800000895d */ /* 0x004fea0003900000 */
[----:B------:R-:W2:Y:S02]  /*9680*/  @!P0 SYNCS.PHASECHK.TRANS64 P0, [R0+URZ+0x100], R4 ;  /* 0x00010004000085a7 */ /* 0x000ea400080010ff */
[----:B--2---:R-:W-:Y:S05]  /*9690*/  @!P0 BRA `(.L_x_177) ;  /* 0xfffffffc00f08947 */ /* 0x004fea000383ffff */
[----:B------:R-:W-:Y:S05]  /*96a0*/  BRA `(.L_x_178) ;  /* 0xffffffa400647947 */ /* 0x000fea000383ffff */
.L_x_75:
[----:B------:R-:W-:Y:S07]  /*96b0*/  MOV R0, UR5 ;  /* 0x0000000500007c02 */ /* 0x000fee0008000f00 */
.L_x_179:
[----:B-1----:R1:W2:Y:S02]  /*96c0*/  SYNCS.PHASECHK.TRANS64.TRYWAIT P0, [R0+URZ], R4 ;  /* 0x00000004000075a7 */ /* 0x0022a400080011ff */
[----:B--2---:R-:W-:Y:S05]  /*96d0*/  @!P0 NANOSLEEP.SYNCS 0x989680 ;  /* 0x009896800000895d */ /* 0x004fea0003900000 */
[----:B------:R-:W2:Y:S02]  /*96e0*/  @!P0 SYNCS.PHASECHK.TRANS64 P0, [R0+URZ], R4 ;  /* 0x00000004000085a7 */ /* 0x000ea400080010ff */
[----:B--2---:R-:W-:Y:S05]  /*96f0*/  @!P0 BRA `(.L_x_179) ;  /* 0xfffffffc00f08947 */ /* 0x004fea000383ffff */
[----:B------:R-:W-:Y:S05]  /*9700*/  BRA `(.L_x_74) ;  /* 0xffffffa400787947 */ /* 0x000fea000383ffff */
.L_x_79:
[----:B-1----:R-:W-:-:S07]  /*9710*/  MOV R0, UR4 ;  /* 0x0000000400007c02 */ /* 0x002fce0008000f00 */
.L_x_180:
[----:B-1----:R1:W2:Y:S02]  /*9720*/  SYNCS.PHASECHK.TRANS64.TRYWAIT P0, [R0+URZ], R2 ;  /* 0x00000002000075a7 */ /* 0x0022a400080011ff */
[----:B--2---:R-:W-:Y:S05]  /*9730*/  @!P0 NANOSLEEP.SYNCS 0x989680 ;  /* 0x009896800000895d */ /* 0x004fea0003900000 */
[----:B------:R-:W2:Y:S02]  /*9740*/  @!P0 SYNCS.PHASECHK.TRANS64 P0, [R0+URZ], R2 ;  /* 0x00000002000085a7 */ /* 0x000ea400080010ff */
[----:B--2---:R-:W-:Y:S05]  /*9750*/  @!P0 BRA `(.L_x_180) ;  /* 0xfffffffc00f08947 */ /* 0x004fea000383ffff */
[----:B------:R-:W-:Y:S05]  /*9760*/  BRA `(.L_x_181) ;  /* 0xffffffa8006c7947 */ /* 0x000fea000383ffff */
.L_x_80:
[----:B------:R-:W-:-:S07]  /*9770*/  MOV R0, UR5 ;  /* 0x0000000500007c02 */ /* 0x000fce0008000f00 */
.L_x_182:
[----:B-1----:R1:W2:Y:S02]  /*9780*/  SYNCS.PHASECHK.TRANS64.TRYWAIT P0, [R0+URZ], R3 ;  /* 0x00000003000075a7 */ /* 0x0022a400080011ff */
[----:B--2---:R-:W-:Y:S05]  /*9790*/  @!P0 NANOSLEEP.SYNCS 0x989680 ;  /* 0x009896800000895d */ /* 0x004fea0003900000 */
[----:B------:R-:W2:Y:S02]  /*97a0*/  @!P0 SYNCS.PHASECHK.TRANS64 P0, [R0+URZ], R3 ;  /* 0x00000003000085a7 */ /* 0x000ea400080010ff */
[----:B--2---:R-:W-:Y:S05]  /*97b0*/  @!P0 BRA `(.L_x_182) ;  /* 0xfffffffc00f08947 */ /* 0x004fea000383ffff */
[----:B------:R-:W-:Y:S05]  /*97c0*/  BRA `(.L_x_183) ;  /* 0xffffffa800787947 */ /* 0x000fea000383ffff */
.L_x_81:
[----:B------:R-:W-:-:S07]  /*97d0*/  MOV R0, UR5 ;  /* 0x0000000500007c02 */ /* 0x000fce0008000f00 */
.L_x_184:
[----:B-1----:R1:W2:Y:S02]  /*97e0*/  SYNCS.PHASECHK.TRANS64.TRYWAIT P0, [R0+URZ], R3 ;  /* 0x00000003000075a7 */ /* 0x0022a400080011ff */
[----:B--2---:R-:W-:Y:S05]  /*97f0*/  @!P0 NANOSLEEP.SYNCS 0x989680 ;  /* 0x009896800000895d */ /* 0x004fea0003900000 */
[----:B------:R-:W2:Y:S02]  /*9800*/  @!P0 SYNCS.PHASECHK.TRANS64 P0, [R0+URZ], R3 ;  /* 0x00000003000085a7 */ /* 0x000ea400080010ff */
[----:B--2---:R-:W-:Y:S05]  /*9810*/  @!P0 BRA `(.L_x_184) ;  /* 0xfffffffc00f08947 */ /* 0x004fea000383ffff */
[----:B------:R-:W-:Y:S05]  /*9820*/  BRA `(.L_x_185) ;  /* 0xffffffa800847947 */ /* 0x000fea000383ffff */
.L_x_84:
[----:B------:R-:W-:-:S07]  /*9830*/  MOV R0, UR26 ;  /* 0x0000001a00007c02 */ /* 0x000fce0008000f00 */
.L_x_186:
[----:B-1----:R1:W2:Y:S02]  /*9840*/  SYNCS.PHASECHK.TRANS64.TRYWAIT P1, [R0+URZ+0x140], R2 ;  /* 0x00014002000075a7 */ /* 0x0022a400080211ff */
[----:B--2---:R-:W-:Y:S05]  /*9850*/  @!P1 NANOSLEEP.SYNCS 0x989680 ;  /* 0x009896800000995d */ /* 0x004fea0003900000 */
[----:B------:R-:W2:Y:S02]  /*9860*/  @!P1 SYNCS.PHASECHK.TRANS64 P1, [R0+URZ+0x140], R2 ;  /* 0x00014002000095a7 */ /* 0x000ea400080210ff */
[----:B--2---:R-:W-:Y:S05]  /*9870*/  @!P1 BRA `(.L_x_186) ;  /* 0xfffffffc00f09947 */ /* 0x004fea000383ffff */
[----:B------:R-:W-:Y:S05]  /*9880*/  BRA `(.L_x_187) ;  /* 0xffffffa800d07947 */ /* 0x000fea000383ffff */
.L_x_89:
[----:B---3--:R3:W4:Y:S02]  /*9890*/  SYNCS.PHASECHK.TRANS64.TRYWAIT P0, [R12+URZ+0xc0], R0 ;  /* 0x0000c0000c0075a7 */ /* 0x00872400080011ff */
[----:B----4-:R-:W-:Y:S05]  /*98a0*/  @!P0 NANOSLEEP.SYNCS 0x989680 ;  /* 0x009896800000895d */ /* 0x010fea0003900000 */
[----:B------:R-:W4:Y:S02]  /*98b0*/  @!P0 SYNCS.PHASECHK.TRANS64 P0, [R12+URZ+0xc0], R0 ;  /* 0x0000c0000c0085a7 */ /* 0x000f2400080010ff */
[----:B----4-:R-:W-:Y:S05]  /*98c0*/  @!P0 BRA `(.L_x_89) ;  /* 0xfffffffc00f08947 */ /* 0x010fea000383ffff */
[----:B------:R-:W-:Y:S05]  /*98d0*/  BRA `(.L_x_188) ;  /* 0xffffffac00f87947 */ /* 0x000fea000383ffff */
.L_x_92:
[----:B-1----:R-:W-:Y:S07]  /*98e0*/  MOV R0, UR21 ;  /* 0x0000001500007c02 */ /* 0x002fee0008000f00 */
.L_x_189:
[----:B-1----:R1:W3:Y:S02]  /*98f0*/  SYNCS.PHASECHK.TRANS64.TRYWAIT P2, [R0+URZ+0xb8], R6 ;  /* 0x0000b806000075a7 */ /* 0x0022e400080411ff */
[----:B---3--:R-:W-:Y:S05]  /*9900*/  @!P2 NANOSLEEP.SYNCS 0x989680 ;  /* 0x009896800000a95d */ /* 0x008fea0003900000 */
[----:B------:R-:W3:Y:S02]  /*9910*/  @!P2 SYNCS.PHASECHK.TRANS64 P2, [R0+URZ+0xb8], R6 ;  /* 0x0000b8060000a5a7 */ /* 0x000ee400080410ff */
[----:B---3--:R-:W-:Y:S05]  /*9920*/  @!P2 BRA `(.L_x_189) ;  /* 0xfffffffc00f0a947 */ /* 0x008fea000383ffff */
[----:B------:R-:W-:Y:S05]  /*9930*/  BRA `(.L_x_91) ;  /* 0xffffffb400607947 */ /* 0x000fea000383ffff */
.L_x_95:
[----:B------:R-:W-:Y:S07]  /*9940*/  MOV R0, UR21 ;  /* 0x0000001500007c02 */ /* 0x000fee0008000f00 */
.L_x_190:
[----:B-1----:R1:W3:Y:S02]  /*9950*/  SYNCS.PHASECHK.TRANS64.TRYWAIT P0, [R0+URZ+0x90], R9 ;  /* 0x00009009000075a7 */ /* 0x0022e400080011ff */
[----:B---3--:R-:W-:Y:S05]  /*9960*/  @!P0 NANOSLEEP.SYNCS 0x989680 ;  /* 0x009896800000895d */ /* 0x008fea0003900000 */
[----:B------:R-:W3:Y:S02]  /*9970*/  @!P0 SYNCS.PHASECHK.TRANS64 P0, [R0+URZ+0x90], R9 ;  /* 0x00009009000085a7 */ /* 0x000ee400080010ff */
[----:B---3--:R-:W-:Y:S05]  /*9980*/  @!P0 BRA `(.L_x_190) ;  /* 0xfffffffc00f08947 */ /* 0x008fea000383ffff */
[----:B------:R-:W-:Y:S05]  /*9990*/  BRA `(.L_x_191) ;  /* 0xffffffb400bc7947 */ /* 0x000fea000383ffff */
.L_x_96:
[----:B------:R-:W-:Y:S07]  /*99a0*/  MOV R0, UR21 ;  /* 0x0000001500007c02 */ /* 0x000fee0008000f00 */
.L_x_192:
[----:B-1----:R1:W3:Y:S02]  /*99b0*/  SYNCS.PHASECHK.TRANS64.TRYWAIT P0, [R0+URZ+0x98], R9 ;  /* 0x00009809000075a7 */ /* 0x0022e400080011ff */
[----:B---3--:R-:W-:Y:S05]  /*99c0*/  @!P0 NANOSLEEP.SYNCS 0x989680 ;  /* 0x009896800000895d */ /* 0x008fea0003900000 */
[----:B------:R-:W3:Y:S02]  /*99d0*/  @!P0 SYNCS.PHASECHK.TRANS64 P0, [R0+URZ+0x98], R9 ;  /* 0x00009809000085a7 */ /* 0x000ee400080010ff */
[----:B---3--:R-:W-:Y:S05]  /*99e0*/  @!P0 BRA `(.L_x_192) ;  /* 0xfffffffc00f08947 */ /* 0x008fea000383ffff */
[----:B------:R-:W-:Y:S05]  /*99f0*/  BRA `(.L_x_193) ;  /* 0xffffffb800187947 */ /* 0x000fea000383ffff */
.L_x_97:
[----:B------:R-:W-:Y:S07]  /*9a00*/  MOV R0, UR21 ;  /* 0x0000001500007c02 */ /* 0x000fee0008000f00 */
.L_x_194:
[----:B-1----:R1:W3:Y:S02]  /*9a10*/  SYNCS.PHASECHK.TRANS64.TRYWAIT P0, [R0+URZ+0xa0], R9 ;  /* 0x0000a009000075a7 */ /* 0x0022e400080011ff */
[----:B---3--:R-:W-:Y:S05]  /*9a20*/  @!P0 NANOSLEEP.SYNCS 0x989680 ;  /* 0x009896800000895d */ /* 0x008fea0003900000 */
[----:B------:R-:W3:Y:S02]  /*9a30*/  @!P0 SYNCS.PHASECHK.TRANS64 P0, [R0+URZ+0xa0], R9 ;  /* 0x0000a009000085a7 */ /* 0x000ee400080010ff */
[----:B---3--:R-:W-:Y:S05]  /*9a40*/  @!P0 BRA `(.L_x_194) ;  /* 0xfffffffc00f08947 */ /* 0x008fea000383ffff */
[----:B------:R-:W-:Y:S05]  /*9a50*/  BRA `(.L_x_195) ;  /* 0xffffffb800747947 */ /* 0x000fea000383ffff */
.L_x_98:
[----:B------:R-:W-:Y:S07]  /*9a60*/  MOV R0, UR21 ;  /* 0x0000001500007c02 */ /* 0x000fee0008000f00 */
.L_x_196:
[----:B-1----:R1:W3:Y:S02]  /*9a70*/  SYNCS.PHASECHK.TRANS64.TRYWAIT P0, [R0+URZ+0xa8], R9 ;  /* 0x0000a809000075a7 */ /* 0x0022e400080011ff */
[----:B---3--:R-:W-:Y:S05]  /*9a80*/  @!P0 NANOSLEEP.SYNCS 0x989680 ;  /* 0x009896800000895d */ /* 0x008fea0003900000 */
[----:B------:R-:W3:Y:S02]  /*9a90*/  @!P0 SYNCS.PHASECHK.TRANS64 P0, [R0+URZ+0xa8], R9 ;  /* 0x0000a809000085a7 */ /* 0x000ee400080010ff */
[----:B---3--:R-:W-:Y:S05]  /*9aa0*/  @!P0 BRA `(.L_x_196) ;  /* 0xfffffffc00f08947 */ /* 0x008fea000383ffff */
[----:B------:R-:W-:Y:S05]  /*9ab0*/  BRA `(.L_x_197) ;  /* 0xffffffb800d07947 */ /* 0x000fea000383ffff */
.L_x_100:
[----:B------:R-:W-:-:S07]  /*9ac0*/  MOV R0, UR21 ;  /* 0x0000001500007c02 */ /* 0x000fce0008000f00 */
.L_x_198:
[----:B-1----:R1:W4:Y:S02]  /*9ad0*/  SYNCS.PHASECHK.TRANS64.TRYWAIT P0, [R0+URZ+0x90], R2 ;  /* 0x00009002000075a7 */ /* 0x00232400080011ff */
[----:B----4-:R-:W-:Y:S05]  /*9ae0*/  @!P0 NANOSLEEP.SYNCS 0x989680 ;  /* 0x009896800000895d */ /* 0x010fea0003900000 */
[----:B------:R-:W4:Y:S02]  /*9af0*/  @!P0 SYNCS.PHASECHK.TRANS64 P0, [R0+URZ+0x90], R2 ;  /* 0x00009002000085a7 */ /* 0x000f2400080010ff */
[----:B----4-:R-:W-:Y:S05]  /*9b00*/  @!P0 BRA `(.L_x_198) ;  /* 0xfffffffc00f08947 */ /* 0x010fea000383ffff */
[----:B------:R-:W-:Y:S05]  /*9b10*/  BRA `(.L_x_199) ;  /* 0xffffffbc005c7947 */ /* 0x000fea000383ffff */
.L_x_101:
[----:B-1----:R-:W-:-:S07]  /*9b20*/  MOV R0, UR21 ;  /* 0x0000001500007c02 */ /* 0x002fce0008000f00 */
.L_x_200:
[----:B-1----:R1:W4:Y:S02]  /*9b30*/  SYNCS.PHASECHK.TRANS64.TRYWAIT P0, [R0+URZ+0x98], R2 ;  /* 0x00009802000075a7 */ /* 0x00232400080011ff */
[----:B----4-:R-:W-:Y:S05]  /*9b40*/  @!P0 NANOSLEEP.SYNCS 0x989680 ;  /* 0x009896800000895d */ /* 0x010fea0003900000 */
[----:B------:R-:W4:Y:S02]  /*9b50*/  @!P0 SYNCS.PHASECHK.TRANS64 P0, [R0+URZ+0x98], R2 ;  /* 0x00009802000085a7 */ /* 0x000f2400080010ff */
[----:B----4-:R-:W-:Y:S05]  /*9b60*/  @!P0 BRA `(.L_x_200) ;  /* 0xfffffffc00f08947 */ /* 0x010fea000383ffff */
[----:B------:R-:W-:Y:S05]  /*9b70*/  BRA `(.L_x_201) ;  /* 0xffffffbc004c7947 */ /* 0x000fea000383ffff */
.L_x_102:
[----:B-1----:R-:W-:-:S07]  /*9b80*/  MOV R0, UR21 ;  /* 0x0000001500007c02 */ /* 0x002fce0008000f00 */
.L_x_202:
[----:B-1----:R1:W4:Y:S02]  /*9b90*/  SYNCS.PHASECHK.TRANS64.TRYWAIT P0, [R0+URZ+0xa0], R2 ;  /* 0x0000a002000075a7 */ /* 0x00232400080011ff */
[----:B----4-:R-:W-:Y:S05]  /*9ba0*/  @!P0 NANOSLEEP.SYNCS 0x989680 ;  /* 0x009896800000895d */ /* 0x010fea0003900000 */
[----:B------:R-:W4:Y:S02]  /*9bb0*/  @!P0 SYNCS.PHASECHK.TRANS64 P0, [R0+URZ+0xa0], R2 ;  /* 0x0000a002000085a7 */ /* 0x000f2400080010ff */
[----:B----4-:R-:W-:Y:S05]  /*9bc0*/  @!P0 BRA `(.L_x_202) ;  /* 0xfffffffc00f08947 */ /* 0x010fea000383ffff */
[----:B------:R-:W-:Y:S05]  /*9bd0*/  BRA `(.L_x_203) ;  /* 0xffffffbc003c7947 */ /* 0x000fea000383ffff */
.L_x_104:
[----:B--2---:R2:W3:Y:S02]  /*9be0*/  SYNCS.PHASECHK.TRANS64.TRYWAIT P0, [R3+URZ+0xc0], R0 ;  /* 0x0000c000030075a7 */ /* 0x0044e400080011ff */
[----:B---3--:R-:W-:Y:S05]  /*9bf0*/  @!P0 NANOSLEEP.SYNCS 0x989680 ;  /* 0x009896800000895d */ /* 0x008fea0003900000 */
[----:B------:R-:W3:Y:S02]  /*9c00*/  @!P0 SYNCS.PHASECHK.TRANS64 P0, [R3+URZ+0xc0], R0 ;  /* 0x0000c000030085a7 */ /* 0x000ee400080010ff */
[----:B---3--:R-:W-:Y:S05]  /*9c10*/  @!P0 BRA `(.L_x_104) ;  /* 0xfffffffc00f08947 */ /* 0x008fea000383ffff */
[----:B------:R-:W-:Y:S05]  /*9c20*/  BRA `(.L_x_204) ;  /* 0xffffffc000007947 */ /* 0x000fea000383ffff */
.L_x_115:
[----:B-1----:R-:W-:Y:S04]  /*9c30*/  MOV R2, UR43 ;  /* 0x0000002b00027c02 */ /* 0x002fe80008000f00 */
[----:B------:R1:W2:Y:S03]  /*9c40*/  SYNCS.PHASECHK.TRANS64.TRYWAIT P0, [R2+URZ+0x70], R3 ;  /* 0x00007003020075a7 */ /* 0x0002a600080011ff */
[----:B--2---:R-:W-:Y:S05]  /*9c50*/  @!P0 NANOSLEEP.SYNCS 0x989680 ;  /* 0x009896800000895d */ /* 0x004fea0003900000 */
[----:B------:R-:W2:Y:S02]  /*9c60*/  @!P0 SYNCS.PHASECHK.TRANS64 P0, [R2+URZ+0x70], R3 ;  /* 0x00007003020085a7 */ /* 0x000ea400080010ff */
[----:B--2---:R-:W-:Y:S05]  /*9c70*/  @!P0 BRA `(.L_x_115) ;  /* 0xfffffffc00ec8947 */ /* 0x004fea000383ffff */
[----:B------:R-:W-:Y:S05]  /*9c80*/  BRA `(.L_x_114) ;  /* 0xffffffcc00507947 */ /* 0x000fea000383ffff */
.L_x_117:
[----:B-1----:R1:W3:Y:S02]  /*9c90*/  SYNCS.PHASECHK.TRANS64.TRYWAIT P1, [R54+URZ+0xe0], R0 ;  /* 0x0000e000360075a7 */ /* 0x0022e400080211ff */
[----:B---3--:R-:W-:Y:S05]  /*9ca0*/  @!P1 NANOSLEEP.SYNCS 0x989680 ;  /* 0x009896800000995d */ /* 0x008fea0003900000 */
[----:B------:R-:W3:Y:S02]  /*9cb0*/  @!P1 SYNCS.PHASECHK.TRANS64 P1, [R54+URZ+0xe0], R0 ;  /* 0x0000e000360095a7 */ /* 0x000ee400080210ff */
[----:B---3--:R-:W-:Y:S05]  /*9cc0*/  @!P1 BRA `(.L_x_117) ;  /* 0xfffffffc00f09947 */ /* 0x008fea000383ffff */
[----:B------:R-:W-:Y:S05]  /*9cd0*/  BRA `(.L_x_116) ;  /* 0xffffffcc00707947 */ /* 0x000fea000383ffff */
.L_x_126:
[----:B--2---:R2:W3:Y:S02]  /*9ce0*/  SYNCS.PHASECHK.TRANS64.TRYWAIT P0, [R2+URZ+0x70], R0 ;  /* 0x00007000020075a7 */ /* 0x0044e400080011ff */
[----:B---3--:R-:W-:Y:S05]  /*9cf0*/  @!P0 NANOSLEEP.SYNCS 0x989680 ;  /* 0x009896800000895d */ /* 0x008fea0003900000 */
[----:B------:R-:W3:Y:S02]  /*9d00*/  @!P0 SYNCS.PHASECHK.TRANS64 P0, [R2+URZ+0x70], R0 ;  /* 0x00007000020085a7 */ /* 0x000ee400080010ff */
[----:B---3--:R-:W-:Y:S05]  /*9d10*/  @!P0 BRA `(.L_x_126) ;  /* 0xfffffffc00f08947 */ /* 0x008fea000383ffff */
[----:B------:R-:W-:Y:S05]  /*9d20*/  BRA `(.L_x_125) ;  /* 0xffffffd400807947 */ /* 0x000fea000383ffff */
.L_x_134:
[----:B--2---:R2:W3:Y:S02]  /*9d30*/  SYNCS.PHASECHK.TRANS64.TRYWAIT P0, [R2+URZ+0x70], R4 ;  /* 0x00007004020075a7 */ /* 0x0044e400080011ff */
[----:B---3--:R-:W-:Y:S05]  /*9d40*/  @!P0 NANOSLEEP.SYNCS 0x989680 ;  /* 0x009896800000895d */ /* 0x008fea0003900000 */
[----:B------:R-:W3:Y:S02]  /*9d50*/  @!P0 SYNCS.PHASECHK.TRANS64 P0, [R2+URZ+0x70], R4 ;  /* 0x00007004020085a7 */ /* 0x000ee400080010ff */
[----:B---3--:R-:W-:Y:S05]  /*9d60*/  @!P0 BRA `(.L_x_134) ;  /* 0xfffffffc00f08947 */ /* 0x008fea000383ffff */
[----:B------:R-:W-:Y:S05]  /*9d70*/  BRA `(.L_x_133) ;  /* 0xffffffdc00a07947 */ /* 0x000fea000383ffff */
.L_x_142:
[----:B--2---:R2:W3:Y:S02]  /*9d80*/  SYNCS.PHASECHK.TRANS64.TRYWAIT P0, [R3+URZ+0x70], R0 ;  /* 0x00007000030075a7 */ /* 0x0044e400080011ff */
[----:B---3--:R-:W-:Y:S05]  /*9d90*/  @!P0 NANOSLEEP.SYNCS 0x989680 ;  /* 0x009896800000895d */ /* 0x008fea0003900000 */
[----:B------:R-:W3:Y:S02]  /*9da0*/  @!P0 SYNCS.PHASECHK.TRANS64 P0, [R3+URZ+0x70], R0 ;  /* 0x00007000030085a7 */ /* 0x000ee400080010ff */
[----:B---3--:R-:W-:Y:S05]  /*9db0*/  @!P0 BRA `(.L_x_142) ;  /* 0xfffffffc00f08947 */ /* 0x008fea000383ffff */
[----:B------:R-:W-:Y:S05]  /*9dc0*/  BRA `(.L_x_141) ;  /* 0xffffffe400c07947 */ /* 0x000fea000383ffff */
        .weak           $__internal_0_$__cuda_sm10x_tcgen05_guardrail_trap_col_being_dealloced_not_returned_by_alloc
        .type           $__internal_0_$__cuda_sm10x_tcgen05_guardrail_trap_col_being_dealloced_not_returned_by_alloc,@function
        .size           $__internal_0_$__cuda_sm10x_tcgen05_guardrail_trap_col_being_dealloced_not_returned_by_alloc,($__internal_1_$__cuda_sm10x_tcgen05_guardrail_trap_phase_invalid_during_alloc - $__internal_0_$__cuda_sm10x_tcgen05_guardrail_trap_col_being_dealloced_not_returned_by_alloc)
$__internal_0_$__cuda_sm10x_tcgen05_guardrail_trap_col_being_dealloced_not_returned_by_alloc:
[----:B------:R-:W-:Y:S05]  /*9dd0*/  BPT.TRAP 0x1 ;  /* 0x000000040000795c */ /* 0x000fea0000300000 */
[----:B------:R-:W-:-:S04]  /*9de0*/  HFMA2 R3, -RZ, RZ, 0, 0 ;  /* 0x00000000ff037431 */ /* 0x000fc800000001ff */
[----:B------:R-:W-:Y:S05]  /*9df0*/  RET.REL.NODEC R2 `(_ZN7cutlass13device_kernelINS_4gemm6kernel13GemmUniversalIN4cute5tupleIJiiiiEEENS1_10collective13CollectiveMmaINS1_35MainloopSm100TmaUmmaWarpSpecializedILi7ELi2ELi4ENS5_IJNS4_1CILi2EEENSA_ILi4EEENSA_ILi1EEEEEEEENS5_IJNSA_ILi128EEESG_NSA_ILi64EEEEEENS_6half_tENS5_IJlSD_lEEESJ_NS5_IJSD_llEEENS4_8TiledMMAINS4_8MMA_AtomIJNS4_26SM100_MMA_F16BF16_2x1SM_SSISJ_SJ_fLi128ELi128ELNS4_4UMMA5MajorE0ELSQ_1ELNSP_7ScaleInE0ELSR_0EEEEEENS4_6LayoutINS5_IJSD_SD_SD_EEENS5_IJNSA_ILi0EEESW_SW_EEEEENS5_IJNS4_10UnderscoreESZ_SZ_EEEEENS4_28SM100_TMA_2SM_LOAD_MULTICASTENS4_14ComposedLayoutINS4_7SwizzleILi3ELi4ELi3EEENS4_18smem_ptr_flag_bitsILi16EEENSU_INS5_IJNSA_ILi8EEESH_EEENS5_IJSH_SD_EEEEEEEvNS4_8identityENS4_18SM100_TMA_2SM_LOADENS13_IS15_S17_NSU_INS5_IJSH_S18_EEENS5_IJSD_SH_EEEEEEEvS1D_EENS_8epilogue10collective18CollectiveEpilogueINS1K_23Sm100TmaWarpSpecializedILi4ELi2ELi16ELb1ELb0EEEJNS5_IJSH_SG_SH_EEENS5_IJNSU_ISH_SD_EENSU_INS5_IJNSA_ILi16EEESB_EEES1G_EEEEESJ_SK_SJ_SK_NS1K_6fusion15FusionCallbacksIS1O_NS1V_17LinearCombinationISJ_fSJ_fLNS_15FloatRoundStyleE2EEES1P_S1U_JEEENS4_5SM1004TMEM4LOAD26SM100_TMEM_LOAD_32dp32b16xENS4_13SM90_TMA_LOADENS13_INS14_ILi1ELi4ELi3EEES17_NSU_INS5_IJS18_S1R_EEENS5_IJS1R_SD_EEEEEEENS4_39AutoVectorizingCopyWithAssumedAlignmentILi128EEENS4_14SM90_TMA_STOREES2A_S2C_S2C_EEEvvEEEEvNT_6ParamsE) ;  /* 0xffffff6002807950 */ /* 0x000fea0003c3ffff */
        .weak           $__internal_1_$__cuda_sm10x_tcgen05_guardrail_trap_phase_invalid_during_alloc
        .type           $__internal_1_$__cuda_sm10x_tcgen05_guardrail_trap_phase_invalid_during_alloc,@function
        .size           $__internal_1_$__cuda_sm10x_tcgen05_guardrail_trap_phase_invalid_during_alloc,($__internal_2_$__cuda_sm10x_tcgen05_guardrail_trap_unallocated_columns_being_dealloced - $__internal_1_$__cuda_sm10x_tcgen05_guardrail_trap_phase_invalid_during_alloc)
$__internal_1_$__cuda_sm10x_tcgen05_guardrail_trap_phase_invalid_during_alloc:
[----:B------:R-:W-:Y:S05]  /*9e00*/  BPT.TRAP 0x1 ;  /* 0x000000040000795c */ /* 0x000fea0000300000 */
[----:B------:R-:W-:-:S04]  /*9e10*/  MOV R5, 0x0 ;  /* 0x0000000000057802 */ /* 0x000fc80000000f00 */
[----:B------:R-:W-:Y:S05]  /*9e20*/  RET.REL.NODEC R4 `(_ZN7cutlass13device_kernelINS_4gemm6kernel13GemmUniversalIN4cute5tupleIJiiiiEEENS1_10collective13CollectiveMmaINS1_35MainloopSm100TmaUmmaWarpSpecializedILi7ELi2ELi4ENS5_IJNS4_1CILi2EEENSA_ILi4EEENSA_ILi1EEEEEEEENS5_IJNSA_ILi128EEESG_NSA_ILi64EEEEEENS_6half_tENS5_IJlSD_lEEESJ_NS5_IJSD_llEEENS4_8TiledMMAINS4_8MMA_AtomIJNS4_26SM100_MMA_F16BF16_2x1SM_SSISJ_SJ_fLi128ELi128ELNS4_4UMMA5MajorE0ELSQ_1ELNSP_7ScaleInE0ELSR_0EEEEEENS4_6LayoutINS5_IJSD_SD_SD_EEENS5_IJNSA_ILi0EEESW_SW_EEEEENS5_IJNS4_10UnderscoreESZ_SZ_EEEEENS4_28SM100_TMA_2SM_LOAD_MULTICASTENS4_14ComposedLayoutINS4_7SwizzleILi3ELi4ELi3EEENS4_18smem_ptr_flag_bitsILi16EEENSU_INS5_IJNSA_ILi8EEESH_EEENS5_IJSH_SD_EEEEEEEvNS4_8identityENS4_18SM100_TMA_2SM_LOADENS13_IS15_S17_NSU_INS5_IJSH_S18_EEENS5_IJSD_SH_EEEEEEEvS1D_EENS_8epilogue10collective18CollectiveEpilogueINS1K_23Sm100TmaWarpSpecializedILi4ELi2ELi16ELb1ELb0EEEJNS5_IJSH_SG_SH_EEENS5_IJNSU_ISH_SD_EENSU_INS5_IJNSA_ILi16EEESB_EEES1G_EEEEESJ_SK_SJ_SK_NS1K_6fusion15FusionCallbacksIS1O_NS1V_17LinearCombinationISJ_fSJ_fLNS_15FloatRoundStyleE2EEES1P_S1U_JEEENS4_5SM1004TMEM4LOAD26SM100_TMEM_LOAD_32dp32b16xENS4_13SM90_TMA_LOADENS13_INS14_ILi1ELi4ELi3EEES17_NSU_INS5_IJS18_S1R_EEENS5_IJS1R_SD_EEEEEEENS4_39AutoVectorizingCopyWithAssumedAlignmentILi128EEENS4_14SM90_TMA_STOREES2A_S2C_S2C_EEEvvEEEEvNT_6ParamsE) ;  /* 0xffffff6004747950 */ /* 0x000fea0003c3ffff */
        .weak           $__internal_2_$__cuda_sm10x_tcgen05_guardrail_trap_unallocated_columns_being_dealloced
        .type           $__internal_2_$__cuda_sm10x_tcgen05_guardrail_trap_unallocated_columns_being_dealloced,@function
        .size           $__internal_2_$__cuda_sm10x_tcgen05_guardrail_trap_unallocated_columns_being_dealloced,(.L_x_206 - $__internal_2_$__cuda_sm10x_tcgen05_guardrail_trap_unallocated_columns_being_dealloced)
$__internal_2_$__cuda_sm10x_tcgen05_guardrail_trap_unallocated_columns_being_dealloced:
[----:B------:R-:W-:Y:S05]  /*9e30*/  BPT.TRAP 0x1 ;  /* 0x000000040000795c */ /* 0x000fea0000300000 */
[----:B------:R-:W-:-:S04]  /*9e40*/  HFMA2 R3, -RZ, RZ, 0, 0 ;  /* 0x00000000ff037431 */ /* 0x000fc800000001ff */
[----:B------:R-:W-:Y:S05]  /*9e50*/  RET.REL.NODEC R2 `(_ZN7cutlass13device_kernelINS_4gemm6kernel13GemmUniversalIN4cute5tupleIJiiiiEEENS1_10collective13CollectiveMmaINS1_35MainloopSm100TmaUmmaWarpSpecializedILi7ELi2ELi4ENS5_IJNS4_1CILi2EEENSA_ILi4EEENSA_ILi1EEEEEEEENS5_IJNSA_ILi128EEESG_NSA_ILi64EEEEEENS_6half_tENS5_IJlSD_lEEESJ_NS5_IJSD_llEEENS4_8TiledMMAINS4_8MMA_AtomIJNS4_26SM100_MMA_F16BF16_2x1SM_SSISJ_SJ_fLi128ELi128ELNS4_4UMMA5MajorE0ELSQ_1ELNSP_7ScaleInE0ELSR_0EEEEEENS4_6LayoutINS5_IJSD_SD_SD_EEENS5_IJNSA_ILi0EEESW_SW_EEEEENS5_IJNS4_10UnderscoreESZ_SZ_EEEEENS4_28SM100_TMA_2SM_LOAD_MULTICASTENS4_14ComposedLayoutINS4_7SwizzleILi3ELi4ELi3EEENS4_18smem_ptr_flag_bitsILi16EEENSU_INS5_IJNSA_ILi8EEESH_EEENS5_IJSH_SD_EEEEEEEvNS4_8identityENS4_18SM100_TMA_2SM_LOADENS13_IS15_S17_NSU_INS5_IJSH_S18_EEENS5_IJSD_SH_EEEEEEEvS1D_EENS_8epilogue10collective18CollectiveEpilogueINS1K_23Sm100TmaWarpSpecializedILi4ELi2ELi16ELb1ELb0EEEJNS5_IJSH_SG_SH_EEENS5_IJNSU_ISH_SD_EENSU_INS5_IJNSA_ILi16EEESB_EEES1G_EEEEESJ_SK_SJ_SK_NS1K_6fusion15FusionCallbacksIS1O_NS1V_17LinearCombinationISJ_fSJ_fLNS_15FloatRoundStyleE2EEES1P_S1U_JEEENS4_5SM1004TMEM4LOAD26SM100_TMEM_LOAD_32dp32b16xENS4_13SM90_TMA_LOADENS13_INS14_ILi1ELi4ELi3EEES17_NSU_INS5_IJS18_S1R_EEENS5_IJS1R_SD_EEEEEEENS4_39AutoVectorizingCopyWithAssumedAlignmentILi128EEENS4_14SM90_TMA_STOREES2A_S2C_S2C_EEEvvEEEEvNT_6ParamsE) ;  /* 0xffffff6002687950 */ /* 0x000fea0003c3ffff */
.L_x_205:
[----:B------:R-:W-:-:S00]  /*9e60*/  BRA `(.L_x_205) ;  /* 0xfffffffc00fc7947 */ /* 0x000fc0000383ffff */
[----:B------:R-:W-:-:S00]  /*9e70*/  NOP ;  /* 0x0000000000007918 */ /* 0x000fc00000000000 */
        /* <DEDUP_REMOVED lines=8> */
.L_x_206:


//--------------------- .nv.global.init           --------------------------
	.section	.nv.global.init,"aw",@progbits
.nv.global.init:
	.type		$str$27,@object
	.size		$str$27,($str$28 - $str$27)
$str$27:
        /*0000*/ 	.byte	0x28, 0x61, 0x64, 0x64, 0x72, 0x65, 0x73, 0x73, 0x20, 0x26, 0x20, 0x6d, 0x61, 0x73, 0x6b, 0x29
        /*0010*/ 	.byte	0x20, 0x3d, 0x3d, 0x20, 0x30, 0x00
	.type		$str$28,@object
	.size		$str$28,($str$26 - $str$28)
$str$28:
        /*0016*/ 	.byte	0x2f, 0x74, 0x6d, 0x70, 0x2f, 0x63, 0x75, 0x74, 0x6c, 0x61, 0x73, 0x73, 0x5f, 0x73, 0x77, 0x65
        /*0026*/ 	.byte	0x65, 0x70, 0x5f, 0x73, 0x72, 0x63, 0x2f, 0x69, 0x6e, 0x63, 0x6c, 0x75, 0x64, 0x65, 0x2f, 0x63
        /*0036*/ 	.byte	0x75, 0x74, 0x65, 0x2f, 0x70, 0x6f, 0x69, 0x6e, 0x74, 0x65, 0x72, 0x5f, 0x66, 0x6c, 0x61, 0x67
        /*0046*/ 	.byte	0x67, 0x65, 0x64, 0x2e, 0x68, 0x70, 0x70, 0x00
	.type		$str$26,@object
	.size		$str$26,($str$25 - $str$26)
$str$26:
        /*004e*/ 	.byte	0x2f, 0x74, 0x6d, 0x70, 0x2f, 0x63, 0x75, 0x74, 0x6c, 0x61, 0x73, 0x73, 0x5f, 0x73, 0x77, 0x65
        /*005e*/ 	.byte	0x65, 0x70, 0x5f, 0x73, 0x72, 0x63, 0x2f, 0x69, 0x6e, 0x63, 0x6c, 0x75, 0x64, 0x65, 0x2f, 0x63
        /*006e*/ 	.byte	0x75, 0x74, 0x65, 0x2f, 0x61, 0x74, 0x6f, 0x6d, 0x2f, 0x63, 0x6f, 0x70, 0x79, 0x5f, 0x74, 0x72
        /*007e*/ 	.byte	0x61, 0x69, 0x74, 0x73, 0x5f, 0x73, 0x6d, 0x31, 0x30, 0x30, 0x2e, 0x68, 0x70, 0x70, 0x00
	.type		$str$25,@object
	.size		$str$25,(__unnamed_1 - $str$25)
$str$25:
        /*008d*/ 	.byte	0x28, 0x28, 0x75, 0x69, 0x6e, 0x74, 0x33, 0x32, 0x5f, 0x74, 0x28, 0x74, 0x68, 0x72, 0x65, 0x61
        /*009d*/ 	.byte	0x64, 0x49, 0x64, 0x78, 0x2e, 0x78, 0x29, 0x20, 0x2f, 0x20, 0x33, 0x32, 0x29, 0x20, 0x25, 0x20
        /*00ad*/ 	.byte	0x34, 0x29, 0x20, 0x3d, 0x3d, 0x20, 0x28, 0x28, 0x28, 0x74, 0x6d, 0x65, 0x6d, 0x5f, 0x61, 0x64
        /*00bd*/ 	.byte	0x64, 0x72, 0x20, 0x3e, 0x3e, 0x20, 0x31, 0x36, 0x29, 0x20, 0x2f, 0x20, 0x33, 0x32, 0x29, 0x20
        /*00cd*/ 	.byte	0x25, 0x20, 0x34, 0x29, 0x00
	.type		__unnamed_1,@object
	.size		__unnamed_1,(__unnamed_2 - __unnamed_1)
__unnamed_1:
        /*00d2*/ 	.byte	0x61, 0x75, 0x74, 0x6f, 0x20, 0x63, 0x75, 0x74, 0x65, 0x3a, 0x3a, 0x61, 0x73, 0x5f, 0x70, 0x6f
        /* <DEDUP_REMOVED lines=24> */
        /*0262*/ 	.byte	0x34, 0x38, 0x3e, 0x3e, 0x3e, 0x3e, 0x5d, 0x00
	.type		__unnamed_2,@object
	.size		__unnamed_2,(.L_2 - __unnamed_2)
__unnamed_2:
        /* <DEDUP_REMOVED lines=40> */
        /*04ea*/ 	.byte	0x3a, 0x3a, 0x43, 0x3c, 0x30, 0x3e, 0x3e, 0x3e, 0x3e, 0x5d, 0x00
.L_2:


//--------------------- .nv.shared._ZN7cutlass13device_kernelINS_4gemm6kernel13GemmUniversalIN4cute5tupleIJiiiiEEENS1_10collective13CollectiveMmaINS1_35MainloopSm100TmaUmmaWarpSpecializedILi7ELi2ELi4ENS5_IJNS4_1CILi2EEENSA_ILi4EEENSA_ILi1EEEEEEEENS5_IJNSA_ILi128EEESG_NSA_ILi64EEEEEENS_6half_tENS5_IJlSD_lEEESJ_NS5_IJSD_llEEENS4_8TiledMMAINS4_8MMA_AtomIJNS4_26SM100_MMA_F16BF16_2x1SM_SSISJ_SJ_fLi128ELi128ELNS4_4UMMA5MajorE0ELSQ_1ELNSP_7ScaleInE0ELSR_0EEEEEENS4_6LayoutINS5_IJSD_SD_SD_EEENS5_IJNSA_ILi0EEESW_SW_EEEEENS5_IJNS4_10UnderscoreESZ_SZ_EEEEENS4_28SM100_TMA_2SM_LOAD_MULTICASTENS4_14ComposedLayoutINS4_7SwizzleILi3ELi4ELi3EEENS4_18smem_ptr_flag_bitsILi16EEENSU_INS5_IJNSA_ILi8EEESH_EEENS5_IJSH_SD_EEEEEEEvNS4_8identityENS4_18SM100_TMA_2SM_LOADENS13_IS15_S17_NSU_INS5_IJSH_S18_EEENS5_IJSD_SH_EEEEEEEvS1D_EENS_8epilogue10collective18CollectiveEpilogueINS1K_23Sm100TmaWarpSpecializedILi4ELi2ELi16ELb1ELb0EEEJNS5_IJSH_SG_SH_EEENS5_IJNSU_ISH_SD_EENSU_INS5_IJNSA_ILi16EEESB_EEES1G_EEEEESJ_SK_SJ_SK_NS1K_6fusion15FusionCallbacksIS1O_NS1V_17LinearCombinationISJ_fSJ_fLNS_15FloatRoundStyleE2EEES1P_S1U_JEEENS4_5SM1004TMEM4LOAD26SM100_TMEM_LOAD_32dp32b16xENS4_13SM90_TMA_LOADENS13_INS14_ILi1ELi4ELi3EEES17_NSU_INS5_IJS18_S1R_EEENS5_IJS1R_SD_EEEEEEENS4_39AutoVectorizingCopyWithAssumedAlignmentILi128EEENS4_14SM90_TMA_STOREES2A_S2C_S2C_EEEvvEEEEvNT_6ParamsE --------------------------
	.section	.nv.shared._ZN7cutlass13device_kernelINS_4gemm6kernel13GemmUniversalIN4cute5tupleIJiiiiEEENS1_10collective13CollectiveMmaINS1_35MainloopSm100TmaUmmaWarpSpecializedILi7ELi2ELi4ENS5_IJNS4_1CILi2EEENSA_ILi4EEENSA_ILi1EEEEEEEENS5_IJNSA_ILi128EEESG_NSA_ILi64EEEEEENS_6half_tENS5_IJlSD_lEEESJ_NS5_IJSD_llEEENS4_8TiledMMAINS4_8MMA_AtomIJNS4_26SM100_MMA_F16BF16_2x1SM_SSISJ_SJ_fLi128ELi128ELNS4_4UMMA5MajorE0ELSQ_1ELNSP_7ScaleInE0ELSR_0EEEEEENS4_6LayoutINS5_IJSD_SD_SD_EEENS5_IJNSA_ILi0EEESW_SW_EEEEENS5_IJNS4_10UnderscoreESZ_SZ_EEEEENS4_28SM100_TMA_2SM_LOAD_MULTICASTENS4_14ComposedLayoutINS4_7SwizzleILi3ELi4ELi3EEENS4_18smem_ptr_flag_bitsILi16EEENSU_INS5_IJNSA_ILi8EEESH_EEENS5_IJSH_SD_EEEEEEEvNS4_8identityENS4_18SM100_TMA_2SM_LOADENS13_IS15_S17_NSU_INS5_IJSH_S18_EEENS5_IJSD_SH_EEEEEEEvS1D_EENS_8epilogue10collective18CollectiveEpilogueINS1K_23Sm100TmaWarpSpecializedILi4ELi2ELi16ELb1ELb0EEEJNS5_IJSH_SG_SH_EEENS5_IJNSU_ISH_SD_EENSU_INS5_IJNSA_ILi16EEESB_EEES1G_EEEEESJ_SK_SJ_SK_NS1K_6fusion15FusionCallbacksIS1O_NS1V_17LinearCombinationISJ_fSJ_fLNS_15FloatRoundStyleE2EEES1P_S1U_JEEENS4_5SM1004TMEM4LOAD26SM100_TMEM_LOAD_32dp32b16xENS4_13SM90_TMA_LOADENS13_INS14_ILi1ELi4ELi3EEES17_NSU_INS5_IJS18_S1R_EEENS5_IJS1R_SD_EEEEEEENS4_39AutoVectorizingCopyWithAssumedAlignmentILi128EEENS4_14SM90_TMA_STOREES2A_S2C_S2C_EEEvvEEEEvNT_6ParamsE,"aw",@nobits
	.sectionflags	@""
	.align	16
	.zero		1024


//--------------------- .nv.shared.reserved.0     --------------------------
	.section	.nv.shared.reserved.0,"aw",@nobits
	.weak		__nv_reservedSMEM_offset_0_alias
	.size		__nv_reservedSMEM_offset_0_alias, 0, 64
	.other		__nv_reservedSMEM_offset_0_alias,@"STO_CUDA_RESERVED_SHARED STV_DEFAULT"
__nv_reservedSMEM_offset_0_alias:
	.zero		0
.nv.shared.reserved.0:
	.zero		64
	.weak		__nv_reservedSMEM_tcgen05_partition
	.type		__nv_reservedSMEM_tcgen05_partition,@object
	.size		__nv_reservedSMEM_tcgen05_partition,(.L_0 - __nv_reservedSMEM_tcgen05_partition)
__nv_reservedSMEM_tcgen05_partition:
	.zero		32
.L_0:


//--------------------- .nv.global                --------------------------
	.section	.nv.global,"aw",@nobits
.nv.global:
	.type		_ZN40_INTERNAL_1b01c5ae_4_k_cu_f49fb191_391874cute1_E,@object
	.size		_ZN40_INTERNAL_1b01c5ae_4_k_cu_f49fb191_391874cute1_E,(_ZN40_INTERNAL_1b01c5ae_4_k_cu_f49fb191_391874cuda3std3__45__cpo6cbeginE - _ZN40_INTERNAL_1b01c5ae_4_k_cu_f49fb191_391874cute1_E)
_ZN40_INTERNAL_1b01c5ae_4_k_cu_f49fb191_391874cute1_E:
	.zero		1
	.type		_ZN40_INTERNAL_1b01c5ae_4_k_cu_f49fb191_391874cuda3std3__45__cpo6cbeginE,@object
	.size		_ZN40_INTERNAL_1b01c5ae_4_k_cu_f49fb191_391874cuda3std3__45__cpo6cbeginE,(_ZN40_INTERNAL_1b01c5ae_4_k_cu_f49fb191_391874cuda3std3__48in_placeE - _ZN40_INTERNAL_1b01c5ae_4_k_cu_f49fb191_391874cuda3std3__45__cpo6cbeginE)
_ZN40_INTERNAL_1b01c5ae_4_k_cu_f49fb191_391874cuda3std3__45__cpo6cbeginE:
	.zero		1
	.type		_ZN40_INTERNAL_1b01c5ae_4_k_cu_f49fb191_391874cuda3std3__48in_placeE,@object
	.size		_ZN40_INTERNAL_1b01c5ae_4_k_cu_f49fb191_391874cuda3std3__48in_placeE,(_ZN40_INTERNAL_1b01c5ae_4_k_cu_f49fb191_391874cuda3std6ranges3__45__cpo9iter_moveE - _ZN40_INTERNAL_1b01c5ae_4_k_cu_f49fb191_391874cuda3std3__48in_placeE)
_ZN40_INTERNAL_1b01c5ae_4_k_cu_f49fb191_391874cuda3std3__48in_placeE:
	.zero		1
	.type		_ZN40_INTERNAL_1b01c5ae_4_k_cu_f49fb191_391874cuda3std6ranges3__45__cpo9iter_moveE,@object
	.size		_ZN40_INTERNAL_1b01c5ae_4_k_cu_f49fb191_391874cuda3std6ranges3__45__cpo9iter_moveE,(_ZN40_INTERNAL_1b01c5ae_4_k_cu_f49fb191_391874cuda3std3__45__cpo5beginE - _ZN40_INTERNAL_1b01c5ae_4_k_cu_f49fb191_391874cuda3std6ranges3__45__cpo9iter_moveE)
_ZN40_INTERNAL_1b01c5ae_4_k_cu_f49fb191_391874cuda3std6ranges3__45__cpo9iter_moveE:
	.zero		1
	.type		_ZN40_INTERNAL_1b01c5ae_4_k_cu_f49fb191_391874cuda3std3__45__cpo5beginE,@object
	.size		_ZN40_INTERNAL_1b01c5ae_4_k_cu_f49fb191_391874cuda3std3__45__cpo5beginE,(_ZN40_INTERNAL_1b01c5ae_4_k_cu_f49fb191_391874cuda3std3__442_GLOBAL__N__1b01c5ae_4_k_cu_f49fb191_391876ignoreE - _ZN40_INTERNAL_1b01c5ae_4_k_cu_f49fb191_391874cuda3std3__45__cpo5beginE)
_ZN40_INTERNAL_1b01c5ae_4_k_cu_f49fb191_391874cuda3std3__45__cpo5beginE:
	.zero		1
	.type		_ZN40_INTERNAL_1b01c5ae_4_k_cu_f49fb191_391874cuda3std3__442_GLOBAL__N__1b01c5ae_4_k_cu_f49fb191_391876ignoreE,@object
	.size		_ZN40_INTERNAL_1b01c5ae_4_k_cu_f49fb191_391874cuda3std3__442_GLOBAL__N__1b01c5ae_4_k_cu_f49fb191_391876ignoreE,(_ZN40_INTERNAL_1b01c5ae_4_k_cu_f49fb191_391874cute7productE - _ZN40_INTERNAL_1b01c5ae_4_k_cu_f49fb191_391874cuda3std3__442_GLOBAL__N__1b01c5ae_4_k_cu_f49fb191_391876ignoreE)
_ZN40_INTERNAL_1b01c5ae_4_k_cu_f49fb191_391874cuda3std3__442_GLOBAL__N__1b01c5ae_4_k_cu_f49fb191_391876ignoreE:
	.zero		1
	.type		_ZN40_INTERNAL_1b01c5ae_4_k_cu_f49fb191_391874cute7productE,@object
	.size		_ZN40_INTERNAL_1b01c5ae_4_k_cu_f49fb191_391874cute7productE,(_ZN40_INTERNAL_1b01c5ae_4_k_cu_f49fb191_391874cuda3std3__45__cpo3endE - _ZN40_INTERNAL_1b01c5ae_4_k_cu_f49fb191_391874cute7productE)
_ZN40_INTERNAL_1b01c5ae_4_k_cu_f49fb191_391874cute7productE:
	.zero		1
	.type		_ZN40_INTERNAL_1b01c5ae_4_k_cu_f49fb191_391874cuda3std3__45__cpo3endE,@object
	.size		_ZN40_INTERNAL_1b01c5ae_4_k_cu_f49fb191_391874cuda3std3__45__cpo3endE,(_ZN40_INTERNAL_1b01c5ae_4_k_cu_f49fb191_391874cuda3std3__419piecewise_constructE - _ZN40_INTERNAL_1b01c5ae_4_k_cu_f49fb191_391874cuda3std3__45__cpo3endE)
_ZN40_INTERNAL_1b01c5ae_4_k_cu_f49fb191_391874cuda3std3__45__cpo3endE:
	.zero		1
	.type		_ZN40_INTERNAL_1b01c5ae_4_k_cu_f49fb191_391874cuda3std3__419piecewise_constructE,@object
	.size		_ZN40_INTERNAL_1b01c5ae_4_k_cu_f49fb191_391874cuda3std3__419piecewise_constructE,(_ZN40_INTERNAL_1b01c5ae_4_k_cu_f49fb191_391874cuda3std3__45__cpo4cendE - _ZN40_INTERNAL_1b01c5ae_4_k_cu_f49fb191_391874cuda3std3__419piecewise_constructE)
_ZN40_INTERNAL_1b01c5ae_4_k_cu_f49fb191_391874cuda3std3__419piecewise_constructE:
	.zero		1
	.type		_ZN40_INTERNAL_1b01c5ae_4_k_cu_f49fb191_391874cuda3std3__45__cpo4cendE,@object
	.size		_ZN40_INTERNAL_1b01c5ae_4_k_cu_f49fb191_391874cuda3std3__45__cpo4cendE,(_ZN40_INTERNAL_1b01c5ae_4_k_cu_f49fb191_391874cuda3std6ranges3__45__cpo4swapE - _ZN40_INTERNAL_1b01c5ae_4_k_cu_f49fb191_391874cuda3std3__45__cpo4cendE)
_ZN40_INTERNAL_1b01c5ae_4_k_cu_f49fb191_391874cuda3std3__45__cpo4cendE:
	.zero		1
	.type		_ZN40_INTERNAL_1b01c5ae_4_k_cu_f49fb191_391874cuda3std6ranges3__45__cpo4swapE,@object
	.size		_ZN40_INTERNAL_1b01c5ae_4_k_cu_f49fb191_391874cuda3std6ranges3__45__cpo4swapE,(.L_10 - _ZN40_INTERNAL_1b01c5ae_4_k_cu_f49fb191_391874cuda3std6ranges3__45__cpo4swapE)
_ZN40_INTERNAL_1b01c5ae_4_k_cu_f49fb191_391874cuda3std6ranges3__45__cpo4swapE:
	.zero		1
.L_10:


//--------------------- .nv.constant0._ZN7cutlass13device_kernelINS_4gemm6kernel13GemmUniversalIN4cute5tupleIJiiiiEEENS1_10collective13CollectiveMmaINS1_35MainloopSm100TmaUmmaWarpSpecializedILi7ELi2ELi4ENS5_IJNS4_1CILi2EEENSA_ILi4EEENSA_ILi1EEEEEEEENS5_IJNSA_ILi128EEESG_NSA_ILi64EEEEEENS_6half_tENS5_IJlSD_lEEESJ_NS5_IJSD_llEEENS4_8TiledMMAINS4_8MMA_AtomIJNS4_26SM100_MMA_F16BF16_2x1SM_SSISJ_SJ_fLi128ELi128ELNS4_4UMMA5MajorE0ELSQ_1ELNSP_7ScaleInE0ELSR_0EEEEEENS4_6LayoutINS5_IJSD_SD_SD_EEENS5_IJNSA_ILi0EEESW_SW_EEEEENS5_IJNS4_10UnderscoreESZ_SZ_EEEEENS4_28SM100_TMA_2SM_LOAD_MULTICASTENS4_14ComposedLayoutINS4_7SwizzleILi3ELi4ELi3EEENS4_18smem_ptr_flag_bitsILi16EEENSU_INS5_IJNSA_ILi8EEESH_EEENS5_IJSH_SD_EEEEEEEvNS4_8identityENS4_18SM100_TMA_2SM_LOADENS13_IS15_S17_NSU_INS5_IJSH_S18_EEENS5_IJSD_SH_EEEEEEEvS1D_EENS_8epilogue10collective18CollectiveEpilogueINS1K_23Sm100TmaWarpSpecializedILi4ELi2ELi16ELb1ELb0EEEJNS5_IJSH_SG_SH_EEENS5_IJNSU_ISH_SD_EENSU_INS5_IJNSA_ILi16EEESB_EEES1G_EEEEESJ_SK_SJ_SK_NS1K_6fusion15FusionCallbacksIS1O_NS1V_17LinearCombinationISJ_fSJ_fLNS_15FloatRoundStyleE2EEES1P_S1U_JEEENS4_5SM1004TMEM4LOAD26SM100_TMEM_LOAD_32dp32b16xENS4_13SM90_TMA_LOADENS13_INS14_ILi1ELi4ELi3EEES17_NSU_INS5_IJS18_S1R_EEENS5_IJS1R_SD_EEEEEEENS4_39AutoVectorizingCopyWithAssumedAlignmentILi128EEENS4_14SM90_TMA_STOREES2A_S2C_S2C_EEEvvEEEEvNT_6ParamsE --------------------------
	.section	.nv.constant0._ZN7cutlass13device_kernelINS_4gemm6kernel13GemmUniversalIN4cute5tupleIJiiiiEEENS1_10collective13CollectiveMmaINS1_35MainloopSm100TmaUmmaWarpSpecializedILi7ELi2ELi4ENS5_IJNS4_1CILi2EEENSA_ILi4EEENSA_ILi1EEEEEEEENS5_IJNSA_ILi128EEESG_NSA_ILi64EEEEEENS_6half_tENS5_IJlSD_lEEESJ_NS5_IJSD_llEEENS4_8TiledMMAINS4_8MMA_AtomIJNS4_26SM100_MMA_F16BF16_2x1SM_SSISJ_SJ_fLi128ELi128ELNS4_4UMMA5MajorE0ELSQ_1ELNSP_7ScaleInE0ELSR_0EEEEEENS4_6LayoutINS5_IJSD_SD_SD_EEENS5_IJNSA_ILi0EEESW_SW_EEEEENS5_IJNS4_10UnderscoreESZ_SZ_EEEEENS4_28SM100_TMA_2SM_LOAD_MULTICASTENS4_14ComposedLayoutINS4_7SwizzleILi3ELi4ELi3EEENS4_18smem_ptr_flag_bitsILi16EEENSU_INS5_IJNSA_ILi8EEESH_EEENS5_IJSH_SD_EEEEEEEvNS4_8identityENS4_18SM100_TMA_2SM_LOADENS13_IS15_S17_NSU_INS5_IJSH_S18_EEENS5_IJSD_SH_EEEEEEEvS1D_EENS_8epilogue10collective18CollectiveEpilogueINS1K_23Sm100TmaWarpSpecializedILi4ELi2ELi16ELb1ELb0EEEJNS5_IJSH_SG_SH_EEENS5_IJNSU_ISH_SD_EENSU_INS5_IJNSA_ILi16EEESB_EEES1G_EEEEESJ_SK_SJ_SK_NS1K_6fusion15FusionCallbacksIS1O_NS1V_17LinearCombinationISJ_fSJ_fLNS_15FloatRoundStyleE2EEES1P_S1U_JEEENS4_5SM1004TMEM4LOAD26SM100_TMEM_LOAD_32dp32b16xENS4_13SM90_TMA_LOADENS13_INS14_ILi1ELi4ELi3EEES17_NSU_INS5_IJS18_S1R_EEENS5_IJS1R_SD_EEEEEEENS4_39AutoVectorizingCopyWithAssumedAlignmentILi128EEENS4_14SM90_TMA_STOREES2A_S2C_S2C_EEEvvEEEEvNT_6ParamsE,"a",@progbits
	.sectionflags	@""
	.align	4
.nv.constant0._ZN7cutlass13device_kernelINS_4gemm6kernel13GemmUniversalIN4cute5tupleIJiiiiEEENS1_10collective13CollectiveMmaINS1_35MainloopSm100TmaUmmaWarpSpecializedILi7ELi2ELi4ENS5_IJNS4_1CILi2EEENSA_ILi4EEENSA_ILi1EEEEEEEENS5_IJNSA_ILi128EEESG_NSA_ILi64EEEEEENS_6half_tENS5_IJlSD_lEEESJ_NS5_IJSD_llEEENS4_8TiledMMAINS4_8MMA_AtomIJNS4_26SM100_MMA_F16BF16_2x1SM_SSISJ_SJ_fLi128ELi128ELNS4_4UMMA5MajorE0ELSQ_1ELNSP_7ScaleInE0ELSR_0EEEEEENS4_6LayoutINS5_IJSD_SD_SD_EEENS5_IJNSA_ILi0EEESW_SW_EEEEENS5_IJNS4_10UnderscoreESZ_SZ_EEEEENS4_28SM100_TMA_2SM_LOAD_MULTICASTENS4_14ComposedLayoutINS4_7SwizzleILi3ELi4ELi3EEENS4_18smem_ptr_flag_bitsILi16EEENSU_INS5_IJNSA_ILi8EEESH_EEENS5_IJSH_SD_EEEEEEEvNS4_8identityENS4_18SM100_TMA_2SM_LOADENS13_IS15_S17_NSU_INS5_IJSH_S18_EEENS5_IJSD_SH_EEEEEEEvS1D_EENS_8epilogue10collective18CollectiveEpilogueINS1K_23Sm100TmaWarpSpecializedILi4ELi2ELi16ELb1ELb0EEEJNS5_IJSH_SG_SH_EEENS5_IJNSU_ISH_SD_EENSU_INS5_IJNSA_ILi16EEESB_EEES1G_EEEEESJ_SK_SJ_SK_NS1K_6fusion15FusionCallbacksIS1O_NS1V_17LinearCombinationISJ_fSJ_fLNS_15FloatRoundStyleE2EEES1P_S1U_JEEENS4_5SM1004TMEM4LOAD26SM100_TMEM_LOAD_32dp32b16xENS4_13SM90_TMA_LOADENS13_INS14_ILi1ELi4ELi3EEES17_NSU_INS5_IJS18_S1R_EEENS5_IJS1R_SD_EEEEEEENS4_39AutoVectorizingCopyWithAssumedAlignmentILi128EEENS4_14SM90_TMA_STOREES2A_S2C_S2C_EEEvvEEEEvNT_6ParamsE:
	.zero		2944


//--------------------- SYMBOLS --------------------------

	.type		.nv.reservedSmem.offset0,@object
	.size		.nv.reservedSmem.offset0,0x4
	.type		.nv.reservedSmem.cap,@object
	.size		.nv.reservedSmem.cap,0x4
	.type		__assertfail,@function
